//
// Generated by NVIDIA NVVM Compiler
//
// Compiler Build ID: CL-36424714
// Cuda compilation tools, release 13.0, V13.0.88
// Based on NVVM 20.0.0
//

.version 9.0
.target sm_100
.address_size 64

	// .globl	nms_kernel_impl
// _ZZ15nms_kernel_implE11block_boxes has been demoted

.visible .entry nms_kernel_impl(
	.param .u32 nms_kernel_impl_param_0,
	.param .f64 nms_kernel_impl_param_1,
	.param .u64 .ptr .align 1 nms_kernel_impl_param_2,
	.param .u64 .ptr .align 1 nms_kernel_impl_param_3
)
{
	.reg .pred 	%p<29>;
	.reg .b32 	%r<71>;
	.reg .b32 	%f<283>;
	.reg .b64 	%rd<82>;
	.reg .b64 	%fd<2>;
	// demoted variable
	.shared .align 4 .b8 _ZZ15nms_kernel_implE11block_boxes[1024];
	ld.param.u32 	%r21, [nms_kernel_impl_param_0];
	ld.param.f64 	%fd1, [nms_kernel_impl_param_1];
	ld.param.u64 	%rd15, [nms_kernel_impl_param_2];
	ld.param.u64 	%rd14, [nms_kernel_impl_param_3];
	cvta.to.global.u64 	%rd1, %rd15;
	mov.u32 	%r1, %ctaid.y;
	mov.u32 	%r2, %ctaid.x;
	setp.gt.u32 	%p1, %r1, %r2;
	@%p1 bra 	$L__BB0_17;
	shl.b32 	%r3, %r1, 6;
	shl.b32 	%r22, %r2, 6;
	sub.s32 	%r23, %r21, %r22;
	min.s32 	%r4, %r23, 64;
	mov.u32 	%r5, %tid.x;
	setp.ge.u32 	%p2, %r5, %r4;
	@%p2 bra 	$L__BB0_3;
	shl.b32 	%r24, %r2, 8;
	shl.b32 	%r25, %r5, 2;
	add.s32 	%r26, %r24, %r25;
	mul.wide.u32 	%rd16, %r26, 4;
	add.s64 	%rd17, %rd1, %rd16;
	ld.global.f32 	%f7, [%rd17];
	shl.b32 	%r27, %r5, 4;
	mov.u32 	%r28, _ZZ15nms_kernel_implE11block_boxes;
	add.s32 	%r29, %r28, %r27;
	st.shared.f32 	[%r29], %f7;
	ld.global.f32 	%f8, [%rd17+4];
	st.shared.f32 	[%r29+4], %f8;
	ld.global.f32 	%f9, [%rd17+8];
	st.shared.f32 	[%r29+8], %f9;
	ld.global.f32 	%f10, [%rd17+12];
	st.shared.f32 	[%r29+12], %f10;
$L__BB0_3:
	bar.sync 	0;
	sub.s32 	%r30, %r21, %r3;
	min.s32 	%r31, %r30, 64;
	setp.ge.u32 	%p3, %r5, %r31;
	@%p3 bra 	$L__BB0_17;
	add.s32 	%r6, %r3, %r5;
	setp.eq.s32 	%p4, %r1, %r2;
	add.s32 	%r32, %r5, 1;
	selp.b32 	%r68, %r32, 0, %p4;
	setp.ge.s32 	%p5, %r68, %r4;
	mov.b64 	%rd81, 0;
	@%p5 bra 	$L__BB0_16;
	shl.b32 	%r33, %r6, 2;
	mul.wide.u32 	%rd21, %r33, 4;
	add.s64 	%rd22, %rd1, %rd21;
	cvt.rn.f32.f64 	%f1, %fd1;
	ld.global.f32 	%f2, [%rd22];
	ld.global.f32 	%f3, [%rd22+8];
	ld.global.f32 	%f4, [%rd22+4];
	ld.global.f32 	%f5, [%rd22+12];
	sub.f32 	%f11, %f3, %f2;
	sub.f32 	%f12, %f5, %f4;
	mul.f32 	%f6, %f11, %f12;
	sub.s32 	%r8, %r4, %r68;
	and.b32  	%r9, %r8, 7;
	sub.s32 	%r34, %r68, %r4;
	setp.gt.u32 	%p6, %r34, -8;
	mov.b64 	%rd81, 0;
	@%p6 bra 	$L__BB0_8;
	and.b32  	%r10, %r8, -8;
	mov.b32 	%r67, 0;
	mov.b64 	%rd81, 0;
$L__BB0_7:
	.pragma "nounroll";
	shl.b32 	%r36, %r68, 4;
	mov.u32 	%r37, _ZZ15nms_kernel_implE11block_boxes;
	add.s32 	%r38, %r37, %r36;
	ld.shared.f32 	%f13, [%r38];
	max.f32 	%f14, %f2, %f13;
	ld.shared.f32 	%f15, [%r38+8];
	min.f32 	%f16, %f3, %f15;
	ld.shared.f32 	%f17, [%r38+4];
	max.f32 	%f18, %f4, %f17;
	ld.shared.f32 	%f19, [%r38+12];
	min.f32 	%f20, %f5, %f19;
	sub.f32 	%f21, %f16, %f14;
	max.f32 	%f22, %f21, 0f00000000;
	sub.f32 	%f23, %f20, %f18;
	max.f32 	%f24, %f23, 0f00000000;
	mul.f32 	%f25, %f22, %f24;
	sub.f32 	%f26, %f15, %f13;
	sub.f32 	%f27, %f19, %f17;
	fma.rn.f32 	%f28, %f26, %f27, %f6;
	sub.f32 	%f29, %f28, %f25;
	div.rn.f32 	%f30, %f25, %f29;
	setp.leu.f32 	%p7, %f30, %f1;
	mov.b64 	%rd24, 1;
	shl.b64 	%rd25, %rd24, %r68;
	selp.b64 	%rd26, 0, %rd25, %p7;
	or.b64  	%rd27, %rd26, %rd81;
	add.s32 	%r39, %r68, 1;
	ld.shared.f32 	%f31, [%r38+16];
	max.f32 	%f32, %f2, %f31;
	ld.shared.f32 	%f33, [%r38+24];
	min.f32 	%f34, %f3, %f33;
	ld.shared.f32 	%f35, [%r38+20];
	max.f32 	%f36, %f4, %f35;
	ld.shared.f32 	%f37, [%r38+28];
	min.f32 	%f38, %f5, %f37;
	sub.f32 	%f39, %f34, %f32;
	max.f32 	%f40, %f39, 0f00000000;
	sub.f32 	%f41, %f38, %f36;
	max.f32 	%f42, %f41, 0f00000000;
	mul.f32 	%f43, %f40, %f42;
	sub.f32 	%f44, %f33, %f31;
	sub.f32 	%f45, %f37, %f35;
	fma.rn.f32 	%f46, %f44, %f45, %f6;
	sub.f32 	%f47, %f46, %f43;
	div.rn.f32 	%f48, %f43, %f47;
	setp.leu.f32 	%p8, %f48, %f1;
	shl.b64 	%rd28, %rd24, %r39;
	selp.b64 	%rd29, 0, %rd28, %p8;
	or.b64  	%rd30, %rd29, %rd27;
	add.s32 	%r40, %r68, 2;
	ld.shared.f32 	%f49, [%r38+32];
	max.f32 	%f50, %f2, %f49;
	ld.shared.f32 	%f51, [%r38+40];
	min.f32 	%f52, %f3, %f51;
	ld.shared.f32 	%f53, [%r38+36];
	max.f32 	%f54, %f4, %f53;
	ld.shared.f32 	%f55, [%r38+44];
	min.f32 	%f56, %f5, %f55;
	sub.f32 	%f57, %f52, %f50;
	max.f32 	%f58, %f57, 0f00000000;
	sub.f32 	%f59, %f56, %f54;
	max.f32 	%f60, %f59, 0f00000000;
	mul.f32 	%f61, %f58, %f60;
	sub.f32 	%f62, %f51, %f49;
	sub.f32 	%f63, %f55, %f53;
	fma.rn.f32 	%f64, %f62, %f63, %f6;
	sub.f32 	%f65, %f64, %f61;
	div.rn.f32 	%f66, %f61, %f65;
	setp.leu.f32 	%p9, %f66, %f1;
	shl.b64 	%rd31, %rd24, %r40;
	selp.b64 	%rd32, 0, %rd31, %p9;
	or.b64  	%rd33, %rd32, %rd30;
	add.s32 	%r41, %r68, 3;
	ld.shared.f32 	%f67, [%r38+48];
	max.f32 	%f68, %f2, %f67;
	ld.shared.f32 	%f69, [%r38+56];
	min.f32 	%f70, %f3, %f69;
	ld.shared.f32 	%f71, [%r38+52];
	max.f32 	%f72, %f4, %f71;
	ld.shared.f32 	%f73, [%r38+60];
	min.f32 	%f74, %f5, %f73;
	sub.f32 	%f75, %f70, %f68;
	max.f32 	%f76, %f75, 0f00000000;
	sub.f32 	%f77, %f74, %f72;
	max.f32 	%f78, %f77, 0f00000000;
	mul.f32 	%f79, %f76, %f78;
	sub.f32 	%f80, %f69, %f67;
	sub.f32 	%f81, %f73, %f71;
	fma.rn.f32 	%f82, %f80, %f81, %f6;
	sub.f32 	%f83, %f82, %f79;
	div.rn.f32 	%f84, %f79, %f83;
	setp.leu.f32 	%p10, %f84, %f1;
	shl.b64 	%rd34, %rd24, %r41;
	selp.b64 	%rd35, 0, %rd34, %p10;
	or.b64  	%rd36, %rd35, %rd33;
	add.s32 	%r42, %r68, 4;
	ld.shared.f32 	%f85, [%r38+64];
	max.f32 	%f86, %f2, %f85;
	ld.shared.f32 	%f87, [%r38+72];
	min.f32 	%f88, %f3, %f87;
	ld.shared.f32 	%f89, [%r38+68];
	max.f32 	%f90, %f4, %f89;
	ld.shared.f32 	%f91, [%r38+76];
	min.f32 	%f92, %f5, %f91;
	sub.f32 	%f93, %f88, %f86;
	max.f32 	%f94, %f93, 0f00000000;
	sub.f32 	%f95, %f92, %f90;
	max.f32 	%f96, %f95, 0f00000000;
	mul.f32 	%f97, %f94, %f96;
	sub.f32 	%f98, %f87, %f85;
	sub.f32 	%f99, %f91, %f89;
	fma.rn.f32 	%f100, %f98, %f99, %f6;
	sub.f32 	%f101, %f100, %f97;
	div.rn.f32 	%f102, %f97, %f101;
	setp.leu.f32 	%p11, %f102, %f1;
	shl.b64 	%rd37, %rd24, %r42;
	selp.b64 	%rd38, 0, %rd37, %p11;
	or.b64  	%rd39, %rd38, %rd36;
	add.s32 	%r43, %r68, 5;
	ld.shared.f32 	%f103, [%r38+80];
	max.f32 	%f104, %f2, %f103;
	ld.shared.f32 	%f105, [%r38+88];
	min.f32 	%f106, %f3, %f105;
	ld.shared.f32 	%f107, [%r38+84];
	max.f32 	%f108, %f4, %f107;
	ld.shared.f32 	%f109, [%r38+92];
	min.f32 	%f110, %f5, %f109;
	sub.f32 	%f111, %f106, %f104;
	max.f32 	%f112, %f111, 0f00000000;
	sub.f32 	%f113, %f110, %f108;
	max.f32 	%f114, %f113, 0f00000000;
	mul.f32 	%f115, %f112, %f114;
	sub.f32 	%f116, %f105, %f103;
	sub.f32 	%f117, %f109, %f107;
	fma.rn.f32 	%f118, %f116, %f117, %f6;
	sub.f32 	%f119, %f118, %f115;
	div.rn.f32 	%f120, %f115, %f119;
	setp.leu.f32 	%p12, %f120, %f1;
	shl.b64 	%rd40, %rd24, %r43;
	selp.b64 	%rd41, 0, %rd40, %p12;
	or.b64  	%rd42, %rd41, %rd39;
	add.s32 	%r44, %r68, 6;
	ld.shared.f32 	%f121, [%r38+96];
	max.f32 	%f122, %f2, %f121;
	ld.shared.f32 	%f123, [%r38+104];
	min.f32 	%f124, %f3, %f123;
	ld.shared.f32 	%f125, [%r38+100];
	max.f32 	%f126, %f4, %f125;
	ld.shared.f32 	%f127, [%r38+108];
	min.f32 	%f128, %f5, %f127;
	sub.f32 	%f129, %f124, %f122;
	max.f32 	%f130, %f129, 0f00000000;
	sub.f32 	%f131, %f128, %f126;
	max.f32 	%f132, %f131, 0f00000000;
	mul.f32 	%f133, %f130, %f132;
	sub.f32 	%f134, %f123, %f121;
	sub.f32 	%f135, %f127, %f125;
	fma.rn.f32 	%f136, %f134, %f135, %f6;
	sub.f32 	%f137, %f136, %f133;
	div.rn.f32 	%f138, %f133, %f137;
	setp.leu.f32 	%p13, %f138, %f1;
	shl.b64 	%rd43, %rd24, %r44;
	selp.b64 	%rd44, 0, %rd43, %p13;
	or.b64  	%rd45, %rd44, %rd42;
	add.s32 	%r45, %r68, 7;
	ld.shared.f32 	%f139, [%r38+112];
	max.f32 	%f140, %f2, %f139;
	ld.shared.f32 	%f141, [%r38+120];
	min.f32 	%f142, %f3, %f141;
	ld.shared.f32 	%f143, [%r38+116];
	max.f32 	%f144, %f4, %f143;
	ld.shared.f32 	%f145, [%r38+124];
	min.f32 	%f146, %f5, %f145;
	sub.f32 	%f147, %f142, %f140;
	max.f32 	%f148, %f147, 0f00000000;
	sub.f32 	%f149, %f146, %f144;
	max.f32 	%f150, %f149, 0f00000000;
	mul.f32 	%f151, %f148, %f150;
	sub.f32 	%f152, %f141, %f139;
	sub.f32 	%f153, %f145, %f143;
	fma.rn.f32 	%f154, %f152, %f153, %f6;
	sub.f32 	%f155, %f154, %f151;
	div.rn.f32 	%f156, %f151, %f155;
	setp.leu.f32 	%p14, %f156, %f1;
	shl.b64 	%rd46, %rd24, %r45;
	selp.b64 	%rd47, 0, %rd46, %p14;
	or.b64  	%rd81, %rd47, %rd45;
	add.s32 	%r68, %r68, 8;
	add.s32 	%r67, %r67, 8;
	setp.ne.s32 	%p15, %r67, %r10;
	@%p15 bra 	$L__BB0_7;
$L__BB0_8:
	setp.eq.s32 	%p16, %r9, 0;
	@%p16 bra 	$L__BB0_16;
	and.b32  	%r16, %r8, 3;
	setp.lt.u32 	%p17, %r9, 4;
	@%p17 bra 	$L__BB0_11;
	shl.b32 	%r46, %r68, 4;
	mov.u32 	%r47, _ZZ15nms_kernel_implE11block_boxes;
	add.s32 	%r48, %r47, %r46;
	ld.shared.f32 	%f157, [%r48];
	max.f32 	%f158, %f2, %f157;
	ld.shared.f32 	%f159, [%r48+8];
	min.f32 	%f160, %f3, %f159;
	ld.shared.f32 	%f161, [%r48+4];
	max.f32 	%f162, %f4, %f161;
	ld.shared.f32 	%f163, [%r48+12];
	min.f32 	%f164, %f5, %f163;
	sub.f32 	%f165, %f160, %f158;
	max.f32 	%f166, %f165, 0f00000000;
	sub.f32 	%f167, %f164, %f162;
	max.f32 	%f168, %f167, 0f00000000;
	mul.f32 	%f169, %f166, %f168;
	sub.f32 	%f170, %f159, %f157;
	sub.f32 	%f171, %f163, %f161;
	fma.rn.f32 	%f172, %f170, %f171, %f6;
	sub.f32 	%f173, %f172, %f169;
	div.rn.f32 	%f174, %f169, %f173;
	setp.leu.f32 	%p18, %f174, %f1;
	mov.b64 	%rd49, 1;
	shl.b64 	%rd50, %rd49, %r68;
	selp.b64 	%rd51, 0, %rd50, %p18;
	add.s32 	%r49, %r68, 1;
	ld.shared.f32 	%f175, [%r48+16];
	max.f32 	%f176, %f2, %f175;
	ld.shared.f32 	%f177, [%r48+24];
	min.f32 	%f178, %f3, %f177;
	ld.shared.f32 	%f179, [%r48+20];
	max.f32 	%f180, %f4, %f179;
	ld.shared.f32 	%f181, [%r48+28];
	min.f32 	%f182, %f5, %f181;
	sub.f32 	%f183, %f178, %f176;
	max.f32 	%f184, %f183, 0f00000000;
	sub.f32 	%f185, %f182, %f180;
	max.f32 	%f186, %f185, 0f00000000;
	mul.f32 	%f187, %f184, %f186;
	sub.f32 	%f188, %f177, %f175;
	sub.f32 	%f189, %f181, %f179;
	fma.rn.f32 	%f190, %f188, %f189, %f6;
	sub.f32 	%f191, %f190, %f187;
	div.rn.f32 	%f192, %f187, %f191;
	setp.leu.f32 	%p19, %f192, %f1;
	shl.b64 	%rd52, %rd49, %r49;
	selp.b64 	%rd53, 0, %rd52, %p19;
	or.b64  	%rd54, %rd51, %rd53;
	add.s32 	%r50, %r68, 2;
	ld.shared.f32 	%f193, [%r48+32];
	max.f32 	%f194, %f2, %f193;
	ld.shared.f32 	%f195, [%r48+40];
	min.f32 	%f196, %f3, %f195;
	ld.shared.f32 	%f197, [%r48+36];
	max.f32 	%f198, %f4, %f197;
	ld.shared.f32 	%f199, [%r48+44];
	min.f32 	%f200, %f5, %f199;
	sub.f32 	%f201, %f196, %f194;
	max.f32 	%f202, %f201, 0f00000000;
	sub.f32 	%f203, %f200, %f198;
	max.f32 	%f204, %f203, 0f00000000;
	mul.f32 	%f205, %f202, %f204;
	sub.f32 	%f206, %f195, %f193;
	sub.f32 	%f207, %f199, %f197;
	fma.rn.f32 	%f208, %f206, %f207, %f6;
	sub.f32 	%f209, %f208, %f205;
	div.rn.f32 	%f210, %f205, %f209;
	setp.leu.f32 	%p20, %f210, %f1;
	shl.b64 	%rd55, %rd49, %r50;
	selp.b64 	%rd56, 0, %rd55, %p20;
	or.b64  	%rd57, %rd54, %rd56;
	add.s32 	%r51, %r68, 3;
	ld.shared.f32 	%f211, [%r48+48];
	max.f32 	%f212, %f2, %f211;
	ld.shared.f32 	%f213, [%r48+56];
	min.f32 	%f214, %f3, %f213;
	ld.shared.f32 	%f215, [%r48+52];
	max.f32 	%f216, %f4, %f215;
	ld.shared.f32 	%f217, [%r48+60];
	min.f32 	%f218, %f5, %f217;
	sub.f32 	%f219, %f214, %f212;
	max.f32 	%f220, %f219, 0f00000000;
	sub.f32 	%f221, %f218, %f216;
	max.f32 	%f222, %f221, 0f00000000;
	mul.f32 	%f223, %f220, %f222;
	sub.f32 	%f224, %f213, %f211;
	sub.f32 	%f225, %f217, %f215;
	fma.rn.f32 	%f226, %f224, %f225, %f6;
	sub.f32 	%f227, %f226, %f223;
	div.rn.f32 	%f228, %f223, %f227;
	setp.leu.f32 	%p21, %f228, %f1;
	shl.b64 	%rd58, %rd49, %r51;
	selp.b64 	%rd59, 0, %rd58, %p21;
	or.b64  	%rd60, %rd57, %rd59;
	or.b64  	%rd81, %rd60, %rd81;
	add.s32 	%r68, %r68, 4;
$L__BB0_11:
	setp.eq.s32 	%p22, %r16, 0;
	@%p22 bra 	$L__BB0_16;
	setp.eq.s32 	%p23, %r16, 1;
	@%p23 bra 	$L__BB0_14;
	shl.b32 	%r52, %r68, 4;
	mov.u32 	%r53, _ZZ15nms_kernel_implE11block_boxes;
	add.s32 	%r54, %r53, %r52;
	ld.shared.f32 	%f229, [%r54];
	max.f32 	%f230, %f2, %f229;
	ld.shared.f32 	%f231, [%r54+8];
	min.f32 	%f232, %f3, %f231;
	ld.shared.f32 	%f233, [%r54+4];
	max.f32 	%f234, %f4, %f233;
	ld.shared.f32 	%f235, [%r54+12];
	min.f32 	%f236, %f5, %f235;
	sub.f32 	%f237, %f232, %f230;
	max.f32 	%f238, %f237, 0f00000000;
	sub.f32 	%f239, %f236, %f234;
	max.f32 	%f240, %f239, 0f00000000;
	mul.f32 	%f241, %f238, %f240;
	sub.f32 	%f242, %f231, %f229;
	sub.f32 	%f243, %f235, %f233;
	fma.rn.f32 	%f244, %f242, %f243, %f6;
	sub.f32 	%f245, %f244, %f241;
	div.rn.f32 	%f246, %f241, %f245;
	setp.leu.f32 	%p24, %f246, %f1;
	mov.b64 	%rd62, 1;
	shl.b64 	%rd63, %rd62, %r68;
	selp.b64 	%rd64, 0, %rd63, %p24;
	add.s32 	%r55, %r68, 1;
	ld.shared.f32 	%f247, [%r54+16];
	max.f32 	%f248, %f2, %f247;
	ld.shared.f32 	%f249, [%r54+24];
	min.f32 	%f250, %f3, %f249;
	ld.shared.f32 	%f251, [%r54+20];
	max.f32 	%f252, %f4, %f251;
	ld.shared.f32 	%f253, [%r54+28];
	min.f32 	%f254, %f5, %f253;
	sub.f32 	%f255, %f250, %f248;
	max.f32 	%f256, %f255, 0f00000000;
	sub.f32 	%f257, %f254, %f252;
	max.f32 	%f258, %f257, 0f00000000;
	mul.f32 	%f259, %f256, %f258;
	sub.f32 	%f260, %f249, %f247;
	sub.f32 	%f261, %f253, %f251;
	fma.rn.f32 	%f262, %f260, %f261, %f6;
	sub.f32 	%f263, %f262, %f259;
	div.rn.f32 	%f264, %f259, %f263;
	setp.leu.f32 	%p25, %f264, %f1;
	shl.b64 	%rd65, %rd62, %r55;
	selp.b64 	%rd66, 0, %rd65, %p25;
	or.b64  	%rd67, %rd64, %rd66;
	or.b64  	%rd81, %rd67, %rd81;
	add.s32 	%r68, %r68, 2;
$L__BB0_14:
	and.b32  	%r56, %r8, 1;
	setp.eq.b32 	%p26, %r56, 1;
	not.pred 	%p27, %p26;
	@%p27 bra 	$L__BB0_16;
	shl.b32 	%r57, %r68, 4;
	mov.u32 	%r58, _ZZ15nms_kernel_implE11block_boxes;
	add.s32 	%r59, %r58, %r57;
	ld.shared.f32 	%f265, [%r59];
	max.f32 	%f266, %f2, %f265;
	ld.shared.f32 	%f267, [%r59+8];
	min.f32 	%f268, %f3, %f267;
	ld.shared.f32 	%f269, [%r59+4];
	max.f32 	%f270, %f4, %f269;
	ld.shared.f32 	%f271, [%r59+12];
	min.f32 	%f272, %f5, %f271;
	sub.f32 	%f273, %f268, %f266;
	max.f32 	%f274, %f273, 0f00000000;
	sub.f32 	%f275, %f272, %f270;
	max.f32 	%f276, %f275, 0f00000000;
	mul.f32 	%f277, %f274, %f276;
	sub.f32 	%f278, %f267, %f265;
	sub.f32 	%f279, %f271, %f269;
	fma.rn.f32 	%f280, %f278, %f279, %f6;
	sub.f32 	%f281, %f280, %f277;
	div.rn.f32 	%f282, %f277, %f281;
	setp.leu.f32 	%p28, %f282, %f1;
	mov.b64 	%rd68, 1;
	shl.b64 	%rd69, %rd68, %r68;
	selp.b64 	%rd70, 0, %rd69, %p28;
	or.b64  	%rd81, %rd70, %rd81;
$L__BB0_16:
	add.s32 	%r60, %r21, 63;
	shr.s32 	%r61, %r60, 31;
	shr.u32 	%r62, %r61, 26;
	add.s32 	%r63, %r60, %r62;
	shr.s32 	%r64, %r63, 6;
	mad.lo.s32 	%r65, %r64, %r6, %r2;
	cvta.to.global.u64 	%rd71, %rd14;
	mul.wide.s32 	%rd72, %r65, 8;
	add.s64 	%rd73, %rd71, %rd72;
	st.global.u64 	[%rd73], %rd81;
$L__BB0_17:
	ret;

}


// ===== COMPILED SASS (sm_100) =====

	.target	sm_100

	.elftype	@"ET_EXEC"


//--------------------- .note.nv.tkinfo           --------------------------
	.section	.note.nv.tkinfo,"",@"SHT_NOTE"
	.sectionflags	@"SHF_NOTE_NV_TKINFO"
	.tkinfo
        /*0018*/ 	.word	0x00000002
        /*0030*/ 	.string	""
        /*0030*/ 	.string	"ptxas"
        /*0030*/ 	.string	"Cuda compilation tools, release 13.0, V13.0.88"
        /*0030*/ 	.string	"Build cuda_13.0.r13.0/compiler.36424714_0"
        /*0030*/ 	.string	"-arch sm_100 -m 64 "



//--------------------- .note.nv.cuinfo           --------------------------
	.section	.note.nv.cuinfo,"",@"SHT_NOTE"
	.sectionflags	@"SHF_NOTE_NV_CUINFO"
        /*0018*/ 	.short	0x0002
        /*001a*/ 	.short	0x0064
        /*001c*/ 	.short	0x0082
	.zero		2


//--------------------- .nv.info                  --------------------------
	.section	.nv.info,"",@"SHT_CUDA_INFO"
	.align	4


	//----- nvinfo : EIATTR_REGCOUNT
	.align		4
        /*0000*/ 	.byte	0x04, 0x2f
        /*0002*/ 	.short	(.L_1 - .L_0)
	.align		4
.L_0:
        /*0004*/ 	.word	index@(nms_kernel_impl)
        /*0008*/ 	.word	0x0000001e


	//----- nvinfo : EIATTR_FRAME_SIZE
	.align		4
.L_1:
        /*000c*/ 	.byte	0x04, 0x11
        /*000e*/ 	.short	(.L_3 - .L_2)
	.align		4
.L_2:
        /*0010*/ 	.word	index@($__internal_0_$__cuda_sm3x_div_rn_noftz_f32_slowpath)
        /*0014*/ 	.word	0x00000000


	//----- nvinfo : EIATTR_FRAME_SIZE
	.align		4
.L_3:
        /*0018*/ 	.byte	0x04, 0x11
        /*001a*/ 	.short	(.L_5 - .L_4)
	.align		4
.L_4:
        /*001c*/ 	.word	index@(nms_kernel_impl)
        /*0020*/ 	.word	0x00000000


	//----- nvinfo : EIATTR_MIN_STACK_SIZE
	.align		4
.L_5:
        /*0024*/ 	.byte	0x04, 0x12
        /*0026*/ 	.short	(.L_7 - .L_6)
	.align		4
.L_6:
        /*0028*/ 	.word	index@(nms_kernel_impl)
        /*002c*/ 	.word	0x00000000
.L_7:


//--------------------- .nv.compat                --------------------------
	.section	.nv.compat,"",@"SHT_CUDA_COMPAT_INFO"
	.align	4
        /*0000*/ 	.byte	0x02, 0x09, 0x00, 0x00, 0x02, 0x02, 0x01, 0x00, 0x02, 0x05, 0x05, 0x00, 0x03, 0x07, 0x01, 0x01
        /*0010*/ 	.byte	0x02, 0x03, 0x00, 0x00, 0x02, 0x06, 0x01, 0x00, 0x04, 0x0b, 0x08, 0x00, 0x01, 0x00, 0x00, 0x00
        /*0020*/ 	.byte	0x00, 0x00, 0x00, 0x00


//--------------------- .nv.info.nms_kernel_impl  --------------------------
	.section	.nv.info.nms_kernel_impl,"",@"SHT_CUDA_INFO"
	.sectionflags	@""
	.align	4


	//----- nvinfo : EIATTR_CUDA_API_VERSION
	.align		4
        /*0000*/ 	.byte	0x04, 0x37
        /*0002*/ 	.short	(.L_9 - .L_8)
.L_8:
        /*0004*/ 	.word	0x00000082


	//----- nvinfo : EIATTR_KPARAM_INFO
	.align		4
.L_9:
        /*0008*/ 	.byte	0x04, 0x17
        /*000a*/ 	.short	(.L_11 - .L_10)
.L_10:
        /*000c*/ 	.word	0x00000000
        /*0010*/ 	.short	0x0003
        /*0012*/ 	.short	0x0018
        /*0014*/ 	.byte	0x00, 0xf5, 0x21, 0x00


	//----- nvinfo : EIATTR_KPARAM_INFO
	.align		4
.L_11:
        /*0018*/ 	.byte	0x04, 0x17
        /*001a*/ 	.short	(.L_13 - .L_12)
.L_12:
        /*001c*/ 	.word	0x00000000
        /*0020*/ 	.short	0x0002
        /*0022*/ 	.short	0x0010
        /*0024*/ 	.byte	0x00, 0xf5, 0x21, 0x00


	//----- nvinfo : EIATTR_KPARAM_INFO
	.align		4
.L_13:
        /*0028*/ 	.byte	0x04, 0x17
        /*002a*/ 	.short	(.L_15 - .L_14)
.L_14:
        /*002c*/ 	.word	0x00000000
        /*0030*/ 	.short	0x0001
        /*0032*/ 	.short	0x0008
        /*0034*/ 	.byte	0x00, 0xf0, 0x21, 0x00


	//----- nvinfo : EIATTR_KPARAM_INFO
	.align		4
.L_15:
        /*0038*/ 	.byte	0x04, 0x17
        /*003a*/ 	.short	(.L_17 - .L_16)
.L_16:
        /*003c*/ 	.word	0x00000000
        /*0040*/ 	.short	0x0000
        /*0042*/ 	.short	0x0000
        /*0044*/ 	.byte	0x00, 0xf0, 0x11, 0x00


	//----- nvinfo : EIATTR_SPARSE_MMA_MASK
	.align		4
.L_17:
        /*0048*/ 	.byte	0x03, 0x50
        /*004a*/ 	.short	0x0000


	//----- nvinfo : EIATTR_MAXREG_COUNT
	.align		4
        /*004c*/ 	.byte	0x03, 0x1b
        /*004e*/ 	.short	0x00ff


	//----- nvinfo : EIATTR_NUM_BARRIERS
	.align		4
        /*0050*/ 	.byte	0x02, 0x4c
        /*0052*/ 	.byte	0x01
	.zero		1


	//----- nvinfo : EIATTR_MERCURY_ISA_VERSION
	.align		4
        /*0054*/ 	.byte	0x03, 0x5f
        /*0056*/ 	.short	0x0101


	//----- nvinfo : EIATTR_VRC_CTA_INIT_COUNT
	.align		4
        /*0058*/ 	.byte	0x02, 0x4a
	.zero		1
	.zero		1


	//----- nvinfo : EIATTR_EXIT_INSTR_OFFSETS
	.align		4
        /*005c*/ 	.byte	0x04, 0x1c
        /*005e*/ 	.short	(.L_19 - .L_18)


	//   ....[0]....
.L_18:
        /*0060*/ 	.word	0x00000040


	//   ....[1]....
        /*0064*/ 	.word	0x000001f0


	//   ....[2]....
        /*0068*/ 	.word	0x000028f0


	//----- nvinfo : EIATTR_CRS_STACK_SIZE
	.align		4
.L_19:
        /*006c*/ 	.byte	0x04, 0x1e
        /*006e*/ 	.short	(.L_21 - .L_20)
.L_20:
        /*0070*/ 	.word	0x00000000


	//----- nvinfo : EIATTR_CBANK_PARAM_SIZE
	.align		4
.L_21:
        /*0074*/ 	.byte	0x03, 0x19
        /*0076*/ 	.short	0x0020


	//----- nvinfo : EIATTR_PARAM_CBANK
	.align		4
        /*0078*/ 	.byte	0x04, 0x0a
        /*007a*/ 	.short	(.L_23 - .L_22)
	.align		4
.L_22:
        /*007c*/ 	.word	index@(.nv.constant0.nms_kernel_impl)
        /*0080*/ 	.short	0x0380
        /*0082*/ 	.short	0x0020


	//----- nvinfo : EIATTR_SW_WAR
	.align		4
.L_23:
        /*0084*/ 	.byte	0x04, 0x36
        /*0086*/ 	.short	(.L_25 - .L_24)
.L_24:
        /*0088*/ 	.word	0x00000008
.L_25:


//--------------------- .nv.callgraph             --------------------------
	.section	.nv.callgraph,"",@"SHT_CUDA_CALLGRAPH"
	.align	4
	.sectionentsize	8
	.align		4
        /*0000*/ 	.word	0x00000000
	.align		4
        /*0004*/ 	.word	0xffffffff
	.align		4
        /*0008*/ 	.word	0x00000000
	.align		4
        /*000c*/ 	.word	0xfffffffe
	.align		4
        /*0010*/ 	.word	0x00000000
	.align		4
        /*0014*/ 	.word	0xfffffffd
	.align		4
        /*0018*/ 	.word	0x00000000
	.align		4
        /*001c*/ 	.word	0xfffffffc


//--------------------- .text.nms_kernel_impl     --------------------------
	.section	.text.nms_kernel_impl,"ax",@progbits
	.align	128
        .global         nms_kernel_impl
        .type           nms_kernel_impl,@function
        .size           nms_kernel_impl,(.L_x_53 - nms_kernel_impl)
        .other          nms_kernel_impl,@"STO_CUDA_ENTRY STV_DEFAULT"
nms_kernel_impl:
.text.nms_kernel_impl:
[----:B------:R-:W-:Y:S01]  /*0000*/  LDC R1, c[0x0][0x37c] ;  /* 0x0000df00ff017b82 */ /* 0x000fe20000000800 */
[----:B------:R-:W0:Y:S01]  /*0010*/  S2R R13, SR_CTAID.Y ;  /* 0x00000000000d7919 */ /* 0x000e220000002600 */
[----:B------:R-:W0:Y:S02]  /*0020*/  S2R R0, SR_CTAID.X ;  /* 0x0000000000007919 */ /* 0x000e240000002500 */
[----:B0-----:R-:W-:-:S13]  /*0030*/  ISETP.GT.U32.AND P0, PT, R13, R0, PT ;  /* 0x000000000d00720c */ /* 0x001fda0003f04070 */
[----:B------:R-:W-:Y:S05]  /*0040*/  @P0 EXIT ;  /* 0x000000000000094d */ /* 0x000fea0003800000 */
[----:B------:R-:W0:Y:S01]  /*0050*/  LDC R2, c[0x0][0x380] ;  /* 0x0000e000ff027b82 */ /* 0x000e220000000800 */
[----:B------:R-:W1:Y:S01]  /*0060*/  S2R R6, SR_TID.X ;  /* 0x0000000000067919 */ /* 0x000e620000002100 */
[----:B------:R-:W2:Y:S01]  /*0070*/  LDCU.64 UR6, c[0x0][0x358] ;  /* 0x00006b00ff0677ac */ /* 0x000ea20008000a00 */
[----:B------:R-:W-:Y:S01]  /*0080*/  BSSY.RECONVERGENT B0, `(.L_x_0) ;  /* 0x0000015000007945 */ /* 0x000fe20003800200 */
[--C-:B0-----:R-:W-:Y:S02]  /*0090*/  IMAD R5, R0, -0x40, R2.reuse ;  /* 0xffffffc000057824 */ /* 0x101fe400078e0202 */
[----:B------:R-:W-:-:S03]  /*00a0*/  IMAD R2, R13, -0x40, R2 ;  /* 0xffffffc00d027824 */ /* 0x000fc600078e0202 */
[----:B------:R-:W-:Y:S02]  /*00b0*/  VIMNMX R5, PT, PT, R5, 0x40, PT ;  /* 0x0000004005057848 */ /* 0x000fe40003fe0100 */
[----:B------:R-:W-:Y:S02]  /*00c0*/  VIMNMX R2, PT, PT, R2, 0x40, PT ;  /* 0x0000004002027848 */ /* 0x000fe40003fe0100 */
[C---:B-1----:R-:W-:Y:S02]  /*00d0*/  ISETP.GE.U32.AND P0, PT, R6.reuse, R5, PT ;  /* 0x000000050600720c */ /* 0x042fe40003f06070 */
[----:B------:R-:W-:-:S11]  /*00e0*/  ISETP.GE.U32.AND P1, PT, R6, R2, PT ;  /* 0x000000020600720c */ /* 0x000fd60003f26070 */
[----:B--2---:R-:W-:Y:S05]  /*00f0*/  @P0 BRA `(.L_x_1) ;  /* 0x0000000000340947 */ /* 0x004fea0003800000 */
[----:B------:R-:W0:Y:S01]  /*0100*/  LDC.64 R2, c[0x0][0x390] ;  /* 0x0000e400ff027b82 */ /* 0x000e220000000a00 */
[----:B------:R-:W-:-:S04]  /*0110*/  IMAD R7, R0, 0x40, R6 ;  /* 0x0000004000077824 */ /* 0x000fc800078e0206 */
[----:B------:R-:W-:-:S04]  /*0120*/  IMAD.SHL.U32 R7, R7, 0x4, RZ ;  /* 0x0000000407077824 */ /* 0x000fc800078e00ff */
[----:B0-----:R-:W-:-:S05]  /*0130*/  IMAD.WIDE.U32 R2, R7, 0x4, R2 ;  /* 0x0000000407027825 */ /* 0x001fca00078e0002 */
[----:B------:R-:W2:Y:S04]  /*0140*/  LDG.E R8, desc[UR6][R2.64] ;  /* 0x0000000602087981 */ /* 0x000ea8000c1e1900 */
[----:B------:R-:W2:Y:S04]  /*0150*/  LDG.E R9, desc[UR6][R2.64+0x4] ;  /* 0x0000040602097981 */ /* 0x000ea8000c1e1900 */
[----:B------:R-:W2:Y:S04]  /*0160*/  LDG.E R10, desc[UR6][R2.64+0x8] ;  /* 0x00000806020a7981 */ /* 0x000ea8000c1e1900 */
[----:B------:R-:W2:Y:S01]  /*0170*/  LDG.E R11, desc[UR6][R2.64+0xc] ;  /* 0x00000c06020b7981 */ /* 0x000ea2000c1e1900 */
[----:B------:R-:W0:Y:S01]  /*0180*/  S2UR UR5, SR_CgaCtaId ;  /* 0x00000000000579c3 */ /* 0x000e220000008800 */
[----:B------:R-:W-:-:S02]  /*0190*/  UMOV UR4, 0x400 ;  /* 0x0000040000047882 */ /* 0x000fc40000000000 */
[----:B0-----:R-:W-:-:S06]  /*01a0*/  ULEA UR4, UR5, UR4, 0x18 ;  /* 0x0000000405047291 */ /* 0x001fcc000f8ec0ff */
[----:B------:R-:W-:-:S05]  /*01b0*/  LEA R4, R6, UR4, 0x4 ;  /* 0x0000000406047c11 */ /* 0x000fca000f8e20ff */
[----:B--2---:R0:W-:Y:S02]  /*01c0*/  STS.128 [R4], R8 ;  /* 0x0000000804007388 */ /* 0x0041e40000000c00 */
.L_x_1:
[----:B------:R-:W-:Y:S05]  /*01d0*/  BSYNC.RECONVERGENT B0 ;  /* 0x0000000000007941 */ /* 0x000fea0003800200 */
.L_x_0:
[----:B------:R-:W-:Y:S06]  /*01e0*/  BAR.SYNC.DEFER_BLOCKING 0x0 ;  /* 0x0000000000007b1d */ /* 0x000fec0000010000 */
[----:B------:R-:W-:Y:S05]  /*01f0*/  @P1 EXIT ;  /* 0x000000000000194d */ /* 0x000fea0003800000 */
[----:B------:R-:W-:Y:S01]  /*0200*/  VIADD R2, R6, 0x1 ;  /* 0x0000000106027836 */ /* 0x000fe20000000000 */
[C---:B------:R-:W-:Y:S01]  /*0210*/  ISETP.NE.AND P0, PT, R13.reuse, R0, PT ;  /* 0x000000000d00720c */ /* 0x040fe20003f05270 */
[----:B------:R-:W-:Y:S01]  /*0220*/  BSSY.RECONVERGENT B0, `(.L_x_2) ;  /* 0x0000262000007945 */ /* 0x000fe20003800200 */
[----:B------:R-:W-:Y:S02]  /*0230*/  IMAD R13, R13, 0x40, R6 ;  /* 0x000000400d0d7824 */ /* 0x000fe400078e0206 */
[----:B------:R-:W-:Y:S01]  /*0240*/  SEL R12, R2, RZ, !P0 ;  /* 0x000000ff020c7207 */ /* 0x000fe20004000000 */
[----:B------:R-:W-:Y:S02]  /*0250*/  IMAD.MOV.U32 R16, RZ, RZ, RZ ;  /* 0x000000ffff107224 */ /* 0x000fe400078e00ff */
[----:B------:R-:W-:Y:S01]  /*0260*/  IMAD.MOV.U32 R15, RZ, RZ, RZ ;  /* 0x000000ffff0f7224 */ /* 0x000fe200078e00ff */
[----:B------:R-:W-:-:S13]  /*0270*/  ISETP.GE.AND P0, PT, R12, R5, PT ;  /* 0x000000050c00720c */ /* 0x000fda0003f06270 */
[----:B------:R-:W-:Y:S05]  /*0280*/  @P0 BRA `(.L_x_3) ;  /* 0x00000024006c0947 */ /* 0x000fea0003800000 */
[----:B0-----:R-:W0:Y:S01]  /*0290*/  LDC.64 R8, c[0x0][0x390] ;  /* 0x0000e400ff087b82 */ /* 0x001e220000000a00 */
[----:B------:R-:W-:Y:S01]  /*02a0*/  IMAD.SHL.U32 R3, R13, 0x4, RZ ;  /* 0x000000040d037824 */ /* 0x000fe200078e00ff */
[----:B------:R-:W1:Y:S03]  /*02b0*/  LDCU.64 UR4, c[0x0][0x388] ;  /* 0x00007100ff0477ac */ /* 0x000e660008000a00 */
[----:B0-----:R-:W-:-:S05]  /*02c0*/  IMAD.WIDE.U32 R8, R3, 0x4, R8 ;  /* 0x0000000403087825 */ /* 0x001fca00078e0008 */
[----:B------:R-:W2:Y:S04]  /*02d0*/  LDG.E R7, desc[UR6][R8.64] ;  /* 0x0000000608077981 */ /* 0x000ea8000c1e1900 */
[----:B------:R-:W2:Y:S04]  /*02e0*/  LDG.E R3, desc[UR6][R8.64+0x8] ;  /* 0x0000080608037981 */ /* 0x000ea8000c1e1900 */
[----:B------:R-:W3:Y:S04]  /*02f0*/  LDG.E R2, desc[UR6][R8.64+0x4] ;  /* 0x0000040608027981 */ /* 0x000ee8000c1e1900 */
[----:B------:R-:W3:Y:S01]  /*0300*/  LDG.E R4, desc[UR6][R8.64+0xc] ;  /* 0x00000c0608047981 */ /* 0x000ee2000c1e1900 */
[----:B------:R-:W-:Y:S01]  /*0310*/  IMAD.IADD R14, R12, 0x1, -R5 ;  /* 0x000000010c0e7824 */ /* 0x000fe200078e0a05 */
[----:B-1----:R-:W0:Y:S01]  /*0320*/  F2F.F32.F64 R6, UR4 ;  /* 0x0000000400067d10 */ /* 0x002e220008301000 */
[----:B------:R-:W-:Y:S01]  /*0330*/  BSSY.RECONVERGENT B3, `(.L_x_4) ;  /* 0x000013c000037945 */ /* 0x000fe20003800200 */
[----:B------:R-:W-:-:S02]  /*0340*/  IMAD.MOV.U32 R16, RZ, RZ, RZ ;  /* 0x000000ffff107224 */ /* 0x000fc400078e00ff */
[----:B------:R-:W-:Y:S01]  /*0350*/  ISETP.GT.U32.AND P0, PT, R14, -0x8, PT ;  /* 0xfffffff80e00780c */ /* 0x000fe20003f04070 */
[----:B------:R-:W-:Y:S02]  /*0360*/  IMAD.IADD R14, R5, 0x1, -R12 ;  /* 0x00000001050e7824 */ /* 0x000fe400078e0a0c */
[----:B------:R-:W-:-:S03]  /*0370*/  IMAD.MOV.U32 R15, RZ, RZ, RZ ;  /* 0x000000ffff0f7224 */ /* 0x000fc600078e00ff */
[----:B------:R-:W-:Y:S01]  /*0380*/  LOP3.LUT R18, R14, 0x7, RZ, 0xc0, !PT ;  /* 0x000000070e127812 */ /* 0x000fe200078ec0ff */
[----:B--2---:R-:W-:Y:S01]  /*0390*/  FADD R10, -R7, R3 ;  /* 0x00000003070a7221 */ /* 0x004fe20000000100 */
[----:B---3--:R-:W-:-:S04]  /*03a0*/  FADD R11, -R2, R4 ;  /* 0x00000004020b7221 */ /* 0x008fc80000000100 */
[----:B------:R-:W-:Y:S01]  /*03b0*/  FMUL R5, R10, R11 ;  /* 0x0000000b0a057220 */ /* 0x000fe20000400000 */
[----:B0-----:R-:W-:Y:S06]  /*03c0*/  @P0 BRA `(.L_x_5) ;  /* 0x0000001000c80947 */ /* 0x001fec0003800000 */
[----:B------:R-:W-:Y:S01]  /*03d0*/  LOP3.LUT R17, R14, 0xfffffff8, RZ, 0xc0, !PT ;  /* 0xfffffff80e117812 */ /* 0x000fe200078ec0ff */
[----:B------:R-:W-:Y:S02]  /*03e0*/  IMAD.MOV.U32 R20, RZ, RZ, RZ ;  /* 0x000000ffff147224 */ /* 0x000fe400078e00ff */
[----:B------:R-:W-:Y:S02]  /*03f0*/  IMAD.MOV.U32 R16, RZ, RZ, RZ ;  /* 0x000000ffff107224 */ /* 0x000fe400078e00ff */
[----:B------:R-:W-:-:S07]  /*0400*/  IMAD.MOV.U32 R15, RZ, RZ, RZ ;  /* 0x000000ffff0f7224 */ /* 0x000fce00078e00ff */
.L_x_22:
[----:B------:R-:W0:Y:S01]  /*0410*/  S2UR UR5, SR_CgaCtaId ;  /* 0x00000000000579c3 */ /* 0x000e220000008800 */
[----:B------:R-:W-:Y:S01]  /*0420*/  UMOV UR4, 0x400 ;  /* 0x0000040000047882 */ /* 0x000fe20000000000 */
[----:B------:R-:W-:Y:S01]  /*0430*/  BSSY.RECONVERGENT B4, `(.L_x_6) ;  /* 0x000001c000047945 */ /* 0x000fe20003800200 */
[----:B0-----:R-:W-:-:S06]  /*0440*/  ULEA UR4, UR5, UR4, 0x18 ;  /* 0x0000000405047291 */ /* 0x001fcc000f8ec0ff */
[----:B------:R-:W-:-:S05]  /*0450*/  LEA R19, R12, UR4, 0x4 ;  /* 0x000000040c137c11 */ /* 0x000fca000f8e20ff */
[----:B------:R-:W0:Y:S02]  /*0460*/  LDS.128 R8, [R19] ;  /* 0x0000000013087984 */ /* 0x000e240000000c00 */
[----:B0-----:R-:W-:Y:S02]  /*0470*/  FMNMX R21, R7, R8, !PT ;  /* 0x0000000807157209 */ /* 0x001fe40007800000 */
[----:B------:R-:W-:Y:S01]  /*0480*/  FMNMX R22, R3, R10, PT ;  /* 0x0000000a03167209 */ /* 0x000fe20003800000 */
[----:B------:R-:W-:Y:S01]  /*0490*/  FADD R10, -R8, R10 ;  /* 0x0000000a080a7221 */ /* 0x000fe20000000100 */
[----:B------:R-:W-:Y:S01]  /*04a0*/  FMNMX R23, R2, R9, !PT ;  /* 0x0000000902177209 */ /* 0x000fe20007800000 */
[----:B------:R-:W-:Y:S01]  /*04b0*/  FADD R9, -R9, R11 ;  /* 0x0000000b09097221 */ /* 0x000fe20000000100 */
[----:B------:R-:W-:Y:S01]  /*04c0*/  FMNMX R24, R4, R11, PT ;  /* 0x0000000b04187209 */ /* 0x000fe20003800000 */
[----:B------:R-:W-:Y:S02]  /*04d0*/  FADD R21, -R21, R22 ;  /* 0x0000001615157221 */ /* 0x000fe40000000100 */
[----:B------:R-:W-:-:S02]  /*04e0*/  FFMA R10, R10, R9, R5 ;  /* 0x000000090a0a7223 */ /* 0x000fc40000000005 */
[----:B------:R-:W-:Y:S01]  /*04f0*/  FADD R23, -R23, R24 ;  /* 0x0000001817177221 */ /* 0x000fe20000000100 */
[----:B------:R-:W-:-:S04]  /*0500*/  FMNMX R21, RZ, R21, !PT ;  /* 0x00000015ff157209 */ /* 0x000fc80007800000 */
[----:B------:R-:W-:-:S05]  /*0510*/  FMNMX R8, RZ, R23, !PT ;  /* 0x00000017ff087209 */ /* 0x000fca0007800000 */
[----:B------:R-:W-:-:S04]  /*0520*/  FMUL R25, R21, R8 ;  /* 0x0000000815197220 */ /* 0x000fc80000400000 */
[----:B------:R-:W-:-:S04]  /*0530*/  FADD R23, -R25, R10 ;  /* 0x0000000a19177221 */ /* 0x000fc80000000100 */
[----:B------:R-:W0:Y:S08]  /*0540*/  MUFU.RCP R8, R23 ;  /* 0x0000001700087308 */ /* 0x000e300000001000 */
[----:B------:R-:W1:Y:S01]  /*0550*/  FCHK P0, R25, R23 ;  /* 0x0000001719007302 */ /* 0x000e620000000000 */
[----:B0-----:R-:W-:-:S04]  /*0560*/  FFMA R9, -R23, R8, 1 ;  /* 0x3f80000017097423 */ /* 0x001fc80000000108 */
[----:B------:R-:W-:-:S04]  /*0570*/  FFMA R8, R8, R9, R8 ;  /* 0x0000000908087223 */ /* 0x000fc80000000008 */
[----:B------:R-:W-:-:S04]  /*0580*/  FFMA R21, R25, R8, RZ ;  /* 0x0000000819157223 */ /* 0x000fc800000000ff */
[----:B------:R-:W-:-:S04]  /*0590*/  FFMA R9, -R23, R21, R25 ;  /* 0x0000001517097223 */ /* 0x000fc80000000119 */
[----:B------:R-:W-:Y:S01]  /*05a0*/  FFMA R21, R8, R9, R21 ;  /* 0x0000000908157223 */ /* 0x000fe20000000015 */
[----:B-1----:R-:W-:Y:S06]  /*05b0*/  @!P0 BRA `(.L_x_7) ;  /* 0x00000000000c8947 */ /* 0x002fec0003800000 */
[----:B------:R-:W-:-:S07]  /*05c0*/  MOV R10, 0x5e0 ;  /* 0x000005e0000a7802 */ /* 0x000fce0000000f00 */
[----:B------:R-:W-:Y:S05]  /*05d0*/  CALL.REL.NOINC `($__internal_0_$__cuda_sm3x_div_rn_noftz_f32_slowpath) ;  /* 0x0000002000c87944 */ /* 0x000fea0003c00000 */
[----:B------:R-:W-:-:S07]  /*05e0*/  MOV R21, R8 ;  /* 0x0000000800157202 */ /* 0x000fce0000000f00 */
.L_x_7:
[----:B------:R-:W-:Y:S05]  /*05f0*/  BSYNC.RECONVERGENT B4 ;  /* 0x0000000000047941 */ /* 0x000fea0003800200 */
.L_x_6:
[----:B------:R-:W0:Y:S01]  /*0600*/  LDS.128 R8, [R19+0x10] ;  /* 0x0000100013087984 */ /* 0x000e220000000c00 */
[----:B------:R-:W-:Y:S01]  /*0610*/  FSETP.GT.AND P1, PT, R21, R6, PT ;  /* 0x000000061500720b */ /* 0x000fe20003f24000 */
[----:B------:R-:W-:Y:S01]  /*0620*/  BSSY.RECONVERGENT B4, `(.L_x_8) ;  /* 0x0000022000047945 */ /* 0x000fe20003800200 */
[----:B0-----:R-:W-:Y:S01]  /*0630*/  FMNMX R22, R7, R8, !PT ;  /* 0x0000000807167209 */ /* 0x001fe20007800000 */
[----:B------:R-:W-:Y:S01]  /*0640*/  FADD R8, -R8, R10 ;  /* 0x0000000a08087221 */ /* 0x000fe20000000100 */
[----:B------:R-:W-:Y:S02]  /*0650*/  FMNMX R23, R3, R10, PT ;  /* 0x0000000a03177209 */ /* 0x000fe40003800000 */
[----:B------:R-:W-:Y:S01]  /*0660*/  FMNMX R24, R2, R9, !PT ;  /* 0x0000000902187209 */ /* 0x000fe20007800000 */
[----:B------:R-:W-:Y:S01]  /*0670*/  FADD R9, -R9, R11 ;  /* 0x0000000b09097221 */ /* 0x000fe20000000100 */
[----:B------:R-:W-:Y:S01]  /*0680*/  FMNMX R25, R4, R11, PT ;  /* 0x0000000b04197209 */ /* 0x000fe20003800000 */
[----:B------:R-:W-:Y:S01]  /*0690*/  FADD R22, -R22, R23 ;  /* 0x0000001716167221 */ /* 0x000fe20000000100 */
[----:B------:R-:W-:-:S02]  /*06a0*/  IMAD.MOV.U32 R11, RZ, RZ, 0x1 ;  /* 0x00000001ff0b7424 */ /* 0x000fc400078e00ff */
[----:B------:R-:W-:Y:S01]  /*06b0*/  FFMA R8, R8, R9, R5 ;  /* 0x0000000908087223 */ /* 0x000fe20000000005 */
[----:B------:R-:W-:Y:S01]  /*06c0*/  FADD R24, -R24, R25 ;  /* 0x0000001918187221 */ /* 0x000fe20000000100 */
[----:B------:R-:W-:Y:S02]  /*06d0*/  FMNMX R22, RZ, R22, !PT ;  /* 0x00000016ff167209 */ /* 0x000fe40007800000 */
[----:B------:R-:W-:Y:S02]  /*06e0*/  SHF.L.U32 R21, R11, R12, RZ ;  /* 0x0000000c0b157219 */ /* 0x000fe400000006ff */
[----:B------:R-:W-:Y:S02]  /*06f0*/  FMNMX R25, RZ, R24, !PT ;  /* 0x00000018ff197209 */ /* 0x000fe40007800000 */
[----:B------:R-:W-:-:S03]  /*0700*/  SEL R21, R21, RZ, P1 ;  /* 0x000000ff15157207 */ /* 0x000fc60000800000 */
[----:B------:R-:W-:Y:S01]  /*0710*/  FMUL R25, R22, R25 ;  /* 0x0000001916197220 */ /* 0x000fe20000400000 */
[----:B------:R-:W-:Y:S02]  /*0720*/  SHF.L.U64.HI R22, R11, R12, RZ ;  /* 0x0000000c0b167219 */ /* 0x000fe400000102ff */
[----:B------:R-:W-:Y:S01]  /*0730*/  LOP3.LUT R21, R21, R16, RZ, 0xfc, !PT ;  /* 0x0000001015157212 */ /* 0x000fe200078efcff */
[----:B------:R-:W-:Y:S01]  /*0740*/  FADD R8, -R25, R8 ;  /* 0x0000000819087221 */ /* 0x000fe20000000100 */
[----:B------:R-:W-:-:S03]  /*0750*/  SEL R22, R22, RZ, P1 ;  /* 0x000000ff16167207 */ /* 0x000fc60000800000 */
[----:B------:R-:W0:Y:S01]  /*0760*/  MUFU.RCP R9, R8 ;  /* 0x0000000800097308 */ /* 0x000e220000001000 */
[----:B------:R-:W-:Y:S01]  /*0770*/  LOP3.LUT R16, R22, R15, RZ, 0xfc, !PT ;  /* 0x0000000f16107212 */ /* 0x000fe200078efcff */
[----:B------:R-:W-:-:S06]  /*0780*/  VIADD R15, R12, 0x1 ;  /* 0x000000010c0f7836 */ /* 0x000fcc0000000000 */
[----:B------:R-:W1:Y:S01]  /*0790*/  FCHK P0, R25, R8 ;  /* 0x0000000819007302 */ /* 0x000e620000000000 */
[----:B0-----:R-:W-:-:S04]  /*07a0*/  FFMA R10, -R8, R9, 1 ;  /* 0x3f800000080a7423 */ /* 0x001fc80000000109 */
[----:B------:R-:W-:-:S04]  /*07b0*/  FFMA R10, R9, R10, R9 ;  /* 0x0000000a090a7223 */ /* 0x000fc80000000009 */
[----:B------:R-:W-:-:S04]  /*07c0*/  FFMA R23, R25, R10, RZ ;  /* 0x0000000a19177223 */ /* 0x000fc800000000ff */
[----:B------:R-:W-:-:S04]  /*07d0*/  FFMA R9, -R8, R23, R25 ;  /* 0x0000001708097223 */ /* 0x000fc80000000119 */
[----:B------:R-:W-:Y:S01]  /*07e0*/  FFMA R23, R10, R9, R23 ;  /* 0x000000090a177223 */ /* 0x000fe20000000017 */
[----:B-1----:R-:W-:Y:S06]  /*07f0*/  @!P0 BRA `(.L_x_9) ;  /* 0x0000000000108947 */ /* 0x002fec0003800000 */
[----:B------:R-:W-:Y:S01]  /*0800*/  IMAD.MOV.U32 R23, RZ, RZ, R8 ;  /* 0x000000ffff177224 */ /* 0x000fe200078e0008 */
[----:B------:R-:W-:-:S07]  /*0810*/  MOV R10, 0x830 ;  /* 0x00000830000a7802 */ /* 0x000fce0000000f00 */
[----:B------:R-:W-:Y:S05]  /*0820*/  CALL.REL.NOINC `($__internal_0_$__cuda_sm3x_div_rn_noftz_f32_slowpath) ;  /* 0x0000002000347944 */ /* 0x000fea0003c00000 */
[----:B------:R-:W-:-:S07]  /*0830*/  IMAD.MOV.U32 R23, RZ, RZ, R8 ;  /* 0x000000ffff177224 */ /* 0x000fce00078e0008 */
.L_x_9:
[----:B------:R-:W-:Y:S05]  /*0840*/  BSYNC.RECONVERGENT B4 ;  /* 0x0000000000047941 */ /* 0x000fea0003800200 */
.L_x_8:
        /* <DEDUP_REMOVED lines=9> */
[----:B------:R-:W-:-:S02]  /*08e0*/  FADD R22, -R22, R25 ;  /* 0x0000001916167221 */ /* 0x000fc40000000100 */
[----:B------:R-:W-:Y:S02]  /*08f0*/  FFMA R8, R8, R9, R5 ;  /* 0x0000000908087223 */ /* 0x000fe40000000005 */
[----:B------:R-:W-:Y:S01]  /*0900*/  FADD R24, -R24, R27 ;  /* 0x0000001b18187221 */ /* 0x000fe20000000100 */
[----:B------:R-:W-:-:S04]  /*0910*/  FMNMX R22, RZ, R22, !PT ;  /* 0x00000016ff167209 */ /* 0x000fc80007800000 */
[----:B------:R-:W-:Y:S01]  /*0920*/  FMNMX R25, RZ, R24, !PT ;  /* 0x00000018ff197209 */ /* 0x000fe20007800000 */
[----:B------:R-:W-:-:S04]  /*0930*/  IMAD.MOV.U32 R24, RZ, RZ, 0x1 ;  /* 0x00000001ff187424 */ /* 0x000fc800078e00ff */
[----:B------:R-:W-:Y:S01]  /*0940*/  FMUL R25, R22, R25 ;  /* 0x0000001916197220 */ /* 0x000fe20000400000 */
[CC--:B------:R-:W-:Y:S02]  /*0950*/  SHF.L.U32 R22, R24.reuse, R15.reuse, RZ ;  /* 0x0000000f18167219 */ /* 0x0c0fe400000006ff */
[----:B------:R-:W-:Y:S01]  /*0960*/  SHF.L.U64.HI R11, R24, R15, RZ ;  /* 0x0000000f180b7219 */ /* 0x000fe200000102ff */
[----:B------:R-:W-:Y:S01]  /*0970*/  FADD R8, -R25, R8 ;  /* 0x0000000819087221 */ /* 0x000fe20000000100 */
[----:B------:R-:W-:Y:S01]  /*0980*/  SEL R22, R22, RZ, P1 ;  /* 0x000000ff16167207 */ /* 0x000fe20000800000 */
[----:B------:R-:W-:Y:S01]  /*0990*/  VIADD R15, R12, 0x2 ;  /* 0x000000020c0f7836 */ /* 0x000fe20000000000 */
[----:B------:R-:W-:Y:S01]  /*09a0*/  SEL R11, R11, RZ, P1 ;  /* 0x000000ff0b0b7207 */ /* 0x000fe20000800000 */
[----:B------:R-:W0:Y:S01]  /*09b0*/  MUFU.RCP R9, R8 ;  /* 0x0000000800097308 */ /* 0x000e220000001000 */
[----:B------:R-:W-:Y:S02]  /*09c0*/  LOP3.LUT R21, R22, R21, RZ, 0xfc, !PT ;  /* 0x0000001516157212 */ /* 0x000fe400078efcff */
[----:B------:R-:W-:-:S05]  /*09d0*/  LOP3.LUT R16, R11, R16, RZ, 0xfc, !PT ;  /* 0x000000100b107212 */ /* 0x000fca00078efcff */
        /* <DEDUP_REMOVED lines=11> */
.L_x_11:
[----:B------:R-:W-:Y:S05]  /*0a90*/  BSYNC.RECONVERGENT B4 ;  /* 0x0000000000047941 */ /* 0x000fea0003800200 */
.L_x_10:
        /* <DEDUP_REMOVED lines=35> */
[----:B------:R-:W-:-:S07]  /*0cd0*/  MOV R23, R8 ;  /* 0x0000000800177202 */ /* 0x000fce0000000f00 */
.L_x_13:
[----:B------:R-:W-:Y:S05]  /*0ce0*/  BSYNC.RECONVERGENT B4 ;  /* 0x0000000000047941 */ /* 0x000fea0003800200 */
.L_x_12:
        /* <DEDUP_REMOVED lines=36> */
.L_x_15:
[----:B------:R-:W-:Y:S05]  /*0f30*/  BSYNC.RECONVERGENT B4 ;  /* 0x0000000000047941 */ /* 0x000fea0003800200 */
.L_x_14:
        /* <DEDUP_REMOVED lines=36> */
.L_x_17:
[----:B------:R-:W-:Y:S05]  /*1180*/  BSYNC.RECONVERGENT B4 ;  /* 0x0000000000047941 */ /* 0x000fea0003800200 */
.L_x_16:
        /* <DEDUP_REMOVED lines=36> */
.L_x_19:
[----:B------:R-:W-:Y:S05]  /*13d0*/  BSYNC.RECONVERGENT B4 ;  /* 0x0000000000047941 */ /* 0x000fea0003800200 */
.L_x_18:
        /* <DEDUP_REMOVED lines=19> */
[----:B------:R-:W-:Y:S02]  /*1510*/  SEL R22, R22, RZ, P1 ;  /* 0x000000ff16167207 */ /* 0x000fe40000800000 */
[----:B------:R-:W-:Y:S01]  /*1520*/  SEL R15, R15, RZ, P1 ;  /* 0x000000ff0f0f7207 */ /* 0x000fe20000800000 */
[----:B------:R-:W0:Y:S01]  /*1530*/  MUFU.RCP R9, R8 ;  /* 0x0000000800097308 */ /* 0x000e220000001000 */
[----:B------:R-:W-:Y:S02]  /*1540*/  LOP3.LUT R21, R22, R21, RZ, 0xfc, !PT ;  /* 0x0000001516157212 */ /* 0x000fe400078efcff */
[----:B------:R-:W-:Y:S01]  /*1550*/  LOP3.LUT R15, R15, R16, RZ, 0xfc, !PT ;  /* 0x000000100f0f7212 */ /* 0x000fe200078efcff */
[----:B------:R-:W-:-:S04]  /*1560*/  VIADD R16, R12, 0x7 ;  /* 0x000000070c107836 */ /* 0x000fc80000000000 */
        /* <DEDUP_REMOVED lines=11> */
.L_x_21:
[----:B------:R-:W-:Y:S05]  /*1620*/  BSYNC.RECONVERGENT B4 ;  /* 0x0000000000047941 */ /* 0x000fea0003800200 */
.L_x_20:
[----:B------:R-:W-:Y:S01]  /*1630*/  VIADD R20, R20, 0x8 ;  /* 0x0000000814147836 */ /* 0x000fe20000000000 */
[----:B------:R-:W-:Y:S01]  /*1640*/  FSETP.GT.AND P0, PT, R9, R6, PT ;  /* 0x000000060900720b */ /* 0x000fe20003f04000 */
[----:B------:R-:W-:Y:S02]  /*1650*/  IMAD.MOV.U32 R11, RZ, RZ, 0x1 ;  /* 0x00000001ff0b7424 */ /* 0x000fe400078e00ff */
[----:B------:R-:W-:Y:S01]  /*1660*/  VIADD R12, R12, 0x8 ;  /* 0x000000080c0c7836 */ /* 0x000fe20000000000 */
[----:B------:R-:W-:Y:S02]  /*1670*/  ISETP.NE.AND P1, PT, R20, R17, PT ;  /* 0x000000111400720c */ /* 0x000fe40003f25270 */
[CC--:B------:R-:W-:Y:S02]  /*1680*/  SHF.L.U32 R8, R11.reuse, R16.reuse, RZ ;  /* 0x000000100b087219 */ /* 0x0c0fe400000006ff */
[----:B------:R-:W-:Y:S02]  /*1690*/  SHF.L.U64.HI R9, R11, R16, RZ ;  /* 0x000000100b097219 */ /* 0x000fe400000102ff */
[----:B------:R-:W-:-:S02]  /*16a0*/  SEL R16, R8, RZ, P0 ;  /* 0x000000ff08107207 */ /* 0x000fc40000000000 */
[----:B------:R-:W-:Y:S02]  /*16b0*/  SEL R8, R9, RZ, P0 ;  /* 0x000000ff09087207 */ /* 0x000fe40000000000 */
[----:B------:R-:W-:Y:S02]  /*16c0*/  LOP3.LUT R16, R16, R21, RZ, 0xfc, !PT ;  /* 0x0000001510107212 */ /* 0x000fe400078efcff */
[----:B------:R-:W-:Y:S01]  /*16d0*/  LOP3.LUT R15, R8, R15, RZ, 0xfc, !PT ;  /* 0x0000000f080f7212 */ /* 0x000fe200078efcff */
[----:B------:R-:W-:Y:S06]  /*16e0*/  @P1 BRA `(.L_x_22) ;  /* 0xffffffec00481947 */ /* 0x000fec000383ffff */
.L_x_5:
[----:B------:R-:W-:Y:S05]  /*16f0*/  BSYNC.RECONVERGENT B3 ;  /* 0x0000000000037941 */ /* 0x000fea0003800200 */
.L_x_4:
[----:B------:R-:W-:-:S13]  /*1700*/  ISETP.NE.AND P0, PT, R18, RZ, PT ;  /* 0x000000ff1200720c */ /* 0x000fda0003f05270 */
[----:B------:R-:W-:Y:S05]  /*1710*/  @!P0 BRA `(.L_x_3) ;  /* 0x0000001000488947 */ /* 0x000fea0003800000 */
[----:B------:R-:W-:Y:S01]  /*1720*/  ISETP.GE.U32.AND P0, PT, R18, 0x4, PT ;  /* 0x000000041200780c */ /* 0x000fe20003f06070 */
[----:B------:R-:W-:Y:S01]  /*1730*/  BSSY.RECONVERGENT B3, `(.L_x_23) ;  /* 0x0000098000037945 */ /* 0x000fe20003800200 */
[----:B------:R-:W-:-:S11]  /*1740*/  LOP3.LUT R17, R14, 0x3, RZ, 0xc0, !PT ;  /* 0x000000030e117812 */ /* 0x000fd600078ec0ff */
[----:B------:R-:W-:Y:S05]  /*1750*/  @!P0 BRA `(.L_x_24) ;  /* 0x0000000800548947 */ /* 0x000fea0003800000 */
        /* <DEDUP_REMOVED lines=29> */
[----:B------:R-:W-:-:S07]  /*1930*/  IMAD.MOV.U32 R19, RZ, RZ, R8 ;  /* 0x000000ffff137224 */ /* 0x000fce00078e0008 */
.L_x_26:
[----:B------:R-:W-:Y:S05]  /*1940*/  BSYNC.RECONVERGENT B4 ;  /* 0x0000000000047941 */ /* 0x000fea0003800200 */
.L_x_25:
[----:B------:R-:W0:Y:S01]  /*1950*/  LDS.128 R8, [R18+0x10] ;  /* 0x0000100012087984 */ /* 0x000e220000000c00 */
[----:B------:R-:W-:Y:S01]  /*1960*/  FSETP.GT.AND P1, PT, R19, R6, PT ;  /* 0x000000061300720b */ /* 0x000fe20003f24000 */
[----:B------:R-:W-:Y:S01]  /*1970*/  BSSY.RECONVERGENT B4, `(.L_x_27) ;  /* 0x0000020000047945 */ /* 0x000fe20003800200 */
[----:B------:R-:W-:Y:S01]  /*1980*/  VIADD R19, R12, 0x1 ;  /* 0x000000010c137836 */ /* 0x000fe20000000000 */
        /* <DEDUP_REMOVED lines=15> */
[----:B------:R-:W-:-:S03]  /*1a80*/  SHF.L.U64.HI R20, R11, R12, RZ ;  /* 0x0000000c0b147219 */ /* 0x000fc600000102ff */
[----:B------:R-:W-:Y:S01]  /*1a90*/  FADD R8, -R25, R8 ;  /* 0x0000000819087221 */ /* 0x000fe20000000100 */
[----:B------:R-:W-:-:S03]  /*1aa0*/  SEL R20, R20, RZ, P1 ;  /* 0x000000ff14147207 */ /* 0x000fc60000800000 */
        /* <DEDUP_REMOVED lines=12> */
.L_x_28:
[----:B------:R-:W-:Y:S05]  /*1b70*/  BSYNC.RECONVERGENT B4 ;  /* 0x0000000000047941 */ /* 0x000fea0003800200 */
.L_x_27:
        /* <DEDUP_REMOVED lines=36> */
.L_x_30:
[----:B------:R-:W-:Y:S05]  /*1dc0*/  BSYNC.RECONVERGENT B4 ;  /* 0x0000000000047941 */ /* 0x000fea0003800200 */
.L_x_29:
        /* <DEDUP_REMOVED lines=13> */
[----:B------:R-:W-:-:S05]  /*1ea0*/  FMNMX R25, RZ, R24, !PT ;  /* 0x00000018ff197209 */ /* 0x000fca0007800000 */
[----:B------:R-:W-:Y:S01]  /*1eb0*/  FMUL R25, R22, R25 ;  /* 0x0000001916197220 */ /* 0x000fe20000400000 */
[----:B------:R-:W-:-:S03]  /*1ec0*/  IMAD.MOV.U32 R22, RZ, RZ, 0x1 ;  /* 0x00000001ff167424 */ /* 0x000fc600078e00ff */
[----:B------:R-:W-:Y:S02]  /*1ed0*/  FADD R8, -R25, R8 ;  /* 0x0000000819087221 */ /* 0x000fe40000000100 */
[CC--:B------:R-:W-:Y:S02]  /*1ee0*/  SHF.L.U32 R18, R22.reuse, R19.reuse, RZ ;  /* 0x0000001316127219 */ /* 0x0c0fe400000006ff */
[----:B------:R-:W0:Y:S01]  /*1ef0*/  MUFU.RCP R9, R8 ;  /* 0x0000000800097308 */ /* 0x000e220000001000 */
[----:B------:R-:W-:Y:S02]  /*1f00*/  SHF.L.U64.HI R19, R22, R19, RZ ;  /* 0x0000001316137219 */ /* 0x000fe400000102ff */
[----:B------:R-:W-:Y:S02]  /*1f10*/  SEL R18, R18, RZ, P1 ;  /* 0x000000ff12127207 */ /* 0x000fe40000800000 */
[----:B------:R-:W-:Y:S02]  /*1f20*/  SEL R19, R19, RZ, P1 ;  /* 0x000000ff13137207 */ /* 0x000fe40000800000 */
[----:B------:R-:W-:Y:S01]  /*1f30*/  LOP3.LUT R21, R21, R18, RZ, 0xfc, !PT ;  /* 0x0000001215157212 */ /* 0x000fe200078efcff */
[----:B------:R-:W1:Y:S01]  /*1f40*/  FCHK P0, R25, R8 ;  /* 0x0000000819007302 */ /* 0x000e620000000000 */
[----:B------:R-:W-:Y:S01]  /*1f50*/  LOP3.LUT R20, R20, R19, RZ, 0xfc, !PT ;  /* 0x0000001314147212 */ /* 0x000fe200078efcff */
[----:B------:R-:W-:-:S02]  /*1f60*/  VIADD R18, R12, 0x3 ;  /* 0x000000030c127836 */ /* 0x000fc40000000000 */
        /* <DEDUP_REMOVED lines=10> */
.L_x_32:
[----:B------:R-:W-:Y:S05]  /*2010*/  BSYNC.RECONVERGENT B4 ;  /* 0x0000000000047941 */ /* 0x000fea0003800200 */
.L_x_31:
[----:B------:R-:W-:Y:S01]  /*2020*/  IMAD.MOV.U32 R11, RZ, RZ, 0x1 ;  /* 0x00000001ff0b7424 */ /* 0x000fe200078e00ff */
[----:B------:R-:W-:Y:S01]  /*2030*/  FSETP.GT.AND P0, PT, R9, R6, PT ;  /* 0x000000060900720b */ /* 0x000fe20003f04000 */
[----:B------:R-:W-:-:S03]  /*2040*/  VIADD R12, R12, 0x4 ;  /* 0x000000040c0c7836 */ /* 0x000fc60000000000 */
[CC--:B------:R-:W-:Y:S02]  /*2050*/  SHF.L.U32 R8, R11.reuse, R18.reuse, RZ ;  /* 0x000000120b087219 */ /* 0x0c0fe400000006ff */
[----:B------:R-:W-:Y:S02]  /*2060*/  SHF.L.U64.HI R9, R11, R18, RZ ;  /* 0x000000120b097219 */ /* 0x000fe400000102ff */
[----:B------:R-:W-:Y:S02]  /*2070*/  SEL R8, R8, RZ, P0 ;  /* 0x000000ff08087207 */ /* 0x000fe40000000000 */
[----:B------:R-:W-:Y:S02]  /*2080*/  SEL R9, R9, RZ, P0 ;  /* 0x000000ff09097207 */ /* 0x000fe40000000000 */
[----:B------:R-:W-:Y:S02]  /*2090*/  LOP3.LUT R16, R16, R21, R8, 0xfe, !PT ;  /* 0x0000001510107212 */ /* 0x000fe400078efe08 */
[----:B------:R-:W-:-:S07]  /*20a0*/  LOP3.LUT R15, R15, R20, R9, 0xfe, !PT ;  /* 0x000000140f0f7212 */ /* 0x000fce00078efe09 */
.L_x_24:
[----:B------:R-:W-:Y:S05]  /*20b0*/  BSYNC.RECONVERGENT B3 ;  /* 0x0000000000037941 */ /* 0x000fea0003800200 */
.L_x_23:
[----:B------:R-:W-:-:S13]  /*20c0*/  ISETP.NE.AND P0, PT, R17, RZ, PT ;  /* 0x000000ff1100720c */ /* 0x000fda0003f05270 */
[----:B------:R-:W-:Y:S05]  /*20d0*/  @!P0 BRA `(.L_x_3) ;  /* 0x0000000400d88947 */ /* 0x000fea0003800000 */
[----:B------:R-:W-:Y:S01]  /*20e0*/  ISETP.NE.AND P0, PT, R17, 0x1, PT ;  /* 0x000000011100780c */ /* 0x000fe20003f05270 */
[----:B------:R-:W-:-:S12]  /*20f0*/  BSSY.RECONVERGENT B3, `(.L_x_33) ;  /* 0x000004b000037945 */ /* 0x000fd80003800200 */
[----:B------:R-:W-:Y:S05]  /*2100*/  @!P0 BRA `(.L_x_34) ;  /* 0x0000000400248947 */ /* 0x000fea0003800000 */
[----:B------:R-:W0:Y:S01]  /*2110*/  S2UR UR5, SR_CgaCtaId ;  /* 0x00000000000579c3 */ /* 0x000e220000008800 */
[----:B------:R-:W-:Y:S01]  /*2120*/  UMOV UR4, 0x400 ;  /* 0x0000040000047882 */ /* 0x000fe20000000000 */
[----:B------:R-:W-:Y:S01]  /*2130*/  BSSY.RECONVERGENT B4, `(.L_x_35) ;  /* 0x000001c000047945 */ /* 0x000fe20003800200 */
[----:B0-----:R-:W-:-:S06]  /*2140*/  ULEA UR4, UR5, UR4, 0x18 ;  /* 0x0000000405047291 */ /* 0x001fcc000f8ec0ff */
[----:B------:R-:W-:-:S05]  /*2150*/  LEA R17, R12, UR4, 0x4 ;  /* 0x000000040c117c11 */ /* 0x000fca000f8e20ff */
[----:B------:R-:W0:Y:S02]  /*2160*/  LDS.128 R8, [R17] ;  /* 0x0000000011087984 */ /* 0x000e240000000c00 */
[----:B0-----:R-:W-:Y:S01]  /*2170*/  FMNMX R18, R7, R8, !PT ;  /* 0x0000000807127209 */ /* 0x001fe20007800000 */
[----:B------:R-:W-:Y:S01]  /*2180*/  FADD R8, -R8, R10 ;  /* 0x0000000a08087221 */ /* 0x000fe20000000100 */
[----:B------:R-:W-:Y:S02]  /*2190*/  FMNMX R19, R3, R10, PT ;  /* 0x0000000a03137209 */ /* 0x000fe40003800000 */
        /* <DEDUP_REMOVED lines=21> */
.L_x_36:
[----:B------:R-:W-:Y:S05]  /*22f0*/  BSYNC.RECONVERGENT B4 ;  /* 0x0000000000047941 */ /* 0x000fea0003800200 */
.L_x_35:
[----:B------:R0:W1:Y:S01]  /*2300*/  LDS.128 R8, [R17+0x10] ;  /* 0x0000100011087984 */ /* 0x0000620000000c00 */
[----:B------:R-:W-:Y:S01]  /*2310*/  FSETP.GT.AND P1, PT, R19, R6, PT ;  /* 0x000000061300720b */ /* 0x000fe20003f24000 */
[----:B------:R-:W-:Y:S01]  /*2320*/  BSSY.RECONVERGENT B4, `(.L_x_37) ;  /* 0x000001e000047945 */ /* 0x000fe20003800200 */
[----:B0-----:R-:W-:Y:S01]  /*2330*/  VIADD R17, R12, 0x1 ;  /* 0x000000010c117836 */ /* 0x001fe20000000000 */
[----:B-1----:R-:W-:Y:S01]  /*2340*/  FMNMX R18, R7, R8, !PT ;  /* 0x0000000807127209 */ /* 0x002fe20007800000 */
[----:B------:R-:W-:Y:S01]  /*2350*/  FADD R8, -R8, R10 ;  /* 0x0000000a08087221 */ /* 0x000fe20000000100 */
[----:B------:R-:W-:Y:S02]  /*2360*/  FMNMX R21, R3, R10, PT ;  /* 0x0000000a03157209 */ /* 0x000fe40003800000 */
[----:B------:R-:W-:Y:S01]  /*2370*/  FMNMX R20, R2, R9, !PT ;  /* 0x0000000902147209 */ /* 0x000fe20007800000 */
[----:B------:R-:W-:Y:S01]  /*2380*/  FADD R9, -R9, R11 ;  /* 0x0000000b09097221 */ /* 0x000fe20000000100 */
[----:B------:R-:W-:Y:S01]  /*2390*/  FMNMX R23, R4, R11, PT ;  /* 0x0000000b04177209 */ /* 0x000fe20003800000 */
[----:B------:R-:W-:Y:S01]  /*23a0*/  FADD R18, -R18, R21 ;  /* 0x0000001512127221 */ /* 0x000fe20000000100 */
[----:B------:R-:W-:-:S02]  /*23b0*/  HFMA2 R11, -RZ, RZ, 0, 5.9604644775390625e-08 ;  /* 0x00000001ff0b7431 */ /* 0x000fc400000001ff */
[----:B------:R-:W-:Y:S01]  /*23c0*/  FFMA R8, R8, R9, R5 ;  /* 0x0000000908087223 */ /* 0x000fe20000000005 */
[----:B------:R-:W-:Y:S01]  /*23d0*/  FADD R20, -R20, R23 ;  /* 0x0000001714147221 */ /* 0x000fe20000000100 */
[----:B------:R-:W-:-:S04]  /*23e0*/  FMNMX R18, RZ, R18, !PT ;  /* 0x00000012ff127209 */ /* 0x000fc80007800000 */
[----:B------:R-:W-:Y:S02]  /*23f0*/  FMNMX R25, RZ, R20, !PT ;  /* 0x00000014ff197209 */ /* 0x000fe40007800000 */
[----:B------:R-:W-:-:S03]  /*2400*/  SHF.L.U32 R19, R11, R12, RZ ;  /* 0x0000000c0b137219 */ /* 0x000fc600000006ff */
[----:B------:R-:W-:Y:S01]  /*2410*/  FMUL R25, R18, R25 ;  /* 0x0000001912197220 */ /* 0x000fe20000400000 */
[----:B------:R-:W-:Y:S02]  /*2420*/  SHF.L.U64.HI R18, R11, R12, RZ ;  /* 0x0000000c0b127219 */ /* 0x000fe400000102ff */
[----:B------:R-:W-:Y:S01]  /*2430*/  SEL R19, R19, RZ, P1 ;  /* 0x000000ff13137207 */ /* 0x000fe20000800000 */
        /* <DEDUP_REMOVED lines=12> */
.L_x_38:
[----:B------:R-:W-:Y:S05]  /*2500*/  BSYNC.RECONVERGENT B4 ;  /* 0x0000000000047941 */ /* 0x000fea0003800200 */
.L_x_37:
        /* <DEDUP_REMOVED lines=9> */
.L_x_34:
[----:B------:R-:W-:Y:S05]  /*25a0*/  BSYNC.RECONVERGENT B3 ;  /* 0x0000000000037941 */ /* 0x000fea0003800200 */
.L_x_33:
[----:B------:R-:W-:-:S04]  /*25b0*/  LOP3.LUT R14, R14, 0x1, RZ, 0xc0, !PT ;  /* 0x000000010e0e7812 */ /* 0x000fc800078ec0ff */
[----:B------:R-:W-:-:S13]  /*25c0*/  ISETP.NE.U32.AND P0, PT, R14, 0x1, PT ;  /* 0x000000010e00780c */ /* 0x000fda0003f05070 */
[----:B------:R-:W-:Y:S05]  /*25d0*/  @P0 BRA `(.L_x_3) ;  /* 0x0000000000980947 */ /* 0x000fea0003800000 */
[----:B------:R-:W0:Y:S01]  /*25e0*/  S2UR UR5, SR_CgaCtaId ;  /* 0x00000000000579c3 */ /* 0x000e220000008800 */
[----:B------:R-:W-:Y:S01]  /*25f0*/  UMOV UR4, 0x400 ;  /* 0x0000040000047882 */ /* 0x000fe20000000000 */
[----:B------:R-:W-:Y:S01]  /*2600*/  BSSY.RECONVERGENT B3, `(.L_x_39) ;  /* 0x000001b000037945 */ /* 0x000fe20003800200 */
[----:B0-----:R-:W-:-:S06]  /*2610*/  ULEA UR4, UR5, UR4, 0x18 ;  /* 0x0000000405047291 */ /* 0x001fcc000f8ec0ff */
[----:B------:R-:W-:-:S06]  /*2620*/  LEA R8, R12, UR4, 0x4 ;  /* 0x000000040c087c11 */ /* 0x000fcc000f8e20ff */
[----:B------:R-:W0:Y:S02]  /*2630*/  LDS.128 R8, [R8] ;  /* 0x0000000008087984 */ /* 0x000e240000000c00 */
[----:B0-----:R-:W-:Y:S01]  /*2640*/  FMNMX R14, R3, R10, PT ;  /* 0x0000000a030e7209 */ /* 0x001fe20003800000 */
[----:B------:R-:W-:Y:S01]  /*2650*/  FADD R10, -R8, R10 ;  /* 0x0000000a080a7221 */ /* 0x000fe20000000100 */
[----:B------:R-:W-:Y:S02]  /*2660*/  FMNMX R7, R7, R8, !PT ;  /* 0x0000000807077209 */ /* 0x000fe40007800000 */
        /* <DEDUP_REMOVED lines=20> */
.L_x_40:
[----:B------:R-:W-:Y:S05]  /*27b0*/  BSYNC.RECONVERGENT B3 ;  /* 0x0000000000037941 */ /* 0x000fea0003800200 */
.L_x_39:
[----:B------:R-:W-:Y:S01]  /*27c0*/  IMAD.MOV.U32 R5, RZ, RZ, 0x1 ;  /* 0x00000001ff057424 */ /* 0x000fe200078e00ff */
[----:B------:R-:W-:-:S04]  /*27d0*/  FSETP.GT.AND P0, PT, R8, R6, PT ;  /* 0x000000060800720b */ /* 0x000fc80003f04000 */
[CC--:B------:R-:W-:Y:S02]  /*27e0*/  SHF.L.U32 R3, R5.reuse, R12.reuse, RZ ;  /* 0x0000000c05037219 */ /* 0x0c0fe400000006ff */
[----:B------:R-:W-:Y:S02]  /*27f0*/  SHF.L.U64.HI R2, R5, R12, RZ ;  /* 0x0000000c05027219 */ /* 0x000fe400000102ff */
[----:B------:R-:W-:Y:S02]  /*2800*/  SEL R3, R3, RZ, P0 ;  /* 0x000000ff03037207 */ /* 0x000fe40000000000 */
[----:B------:R-:W-:Y:S02]  /*2810*/  SEL R2, R2, RZ, P0 ;  /* 0x000000ff02027207 */ /* 0x000fe40000000000 */
[----:B------:R-:W-:Y:S02]  /*2820*/  LOP3.LUT R16, R3, R16, RZ, 0xfc, !PT ;  /* 0x0000001003107212 */ /* 0x000fe400078efcff */
[----:B------:R-:W-:-:S07]  /*2830*/  LOP3.LUT R15, R2, R15, RZ, 0xfc, !PT ;  /* 0x0000000f020f7212 */ /* 0x000fce00078efcff */
.L_x_3:
[----:B------:R-:W-:Y:S05]  /*2840*/  BSYNC.RECONVERGENT B0 ;  /* 0x0000000000007941 */ /* 0x000fea0003800200 */
.L_x_2:
[----:B------:R-:W1:Y:S01]  /*2850*/  LDCU UR4, c[0x0][0x380] ;  /* 0x00007000ff0477ac */ /* 0x000e620008000800 */
[----:B------:R-:W2:Y:S01]  /*2860*/  LDC.64 R2, c[0x0][0x398] ;  /* 0x0000e600ff027b82 */ /* 0x000ea20000000a00 */
[----:B------:R-:W-:Y:S01]  /*2870*/  IMAD.MOV.U32 R17, RZ, RZ, R15 ;  /* 0x000000ffff117224 */ /* 0x000fe200078e000f */
[----:B-1----:R-:W-:-:S04]  /*2880*/  UIADD3 UR4, UPT, UPT, UR4, 0x3f, URZ ;  /* 0x0000003f04047890 */ /* 0x002fc8000fffe0ff */
[----:B------:R-:W-:-:S04]  /*2890*/  USHF.R.S32.HI UR5, URZ, 0x1f, UR4 ;  /* 0x0000001fff057899 */ /* 0x000fc80008011404 */
[----:B------:R-:W-:-:S04]  /*28a0*/  ULEA.HI UR5, UR5, UR4, URZ, 0x6 ;  /* 0x0000000405057291 */ /* 0x000fc8000f8f30ff */
[----:B------:R-:W-:-:S06]  /*28b0*/  USHF.R.S32.HI UR5, URZ, 0x6, UR5 ;  /* 0x00000006ff057899 */ /* 0x000fcc0008011405 */
[----:B------:R-:W-:-:S04]  /*28c0*/  IMAD R13, R13, UR5, R0 ;  /* 0x000000050d0d7c24 */ /* 0x000fc8000f8e0200 */
[----:B--2---:R-:W-:-:S05]  /*28d0*/  IMAD.WIDE R2, R13, 0x8, R2 ;  /* 0x000000080d027825 */ /* 0x004fca00078e0202 */
[----:B------:R-:W-:Y:S01]  /*28e0*/  STG.E.64 desc[UR6][R2.64], R16 ;  /* 0x0000001002007986 */ /* 0x000fe2000c101b06 */
[----:B------:R-:W-:Y:S05]  /*28f0*/  EXIT ;  /* 0x000000000000794d */ /* 0x000fea0003800000 */
        .weak           $__internal_0_$__cuda_sm3x_div_rn_noftz_f32_slowpath
        .type           $__internal_0_$__cuda_sm3x_div_rn_noftz_f32_slowpath,@function
        .size           $__internal_0_$__cuda_sm3x_div_rn_noftz_f32_slowpath,(.L_x_53 - $__internal_0_$__cuda_sm3x_div_rn_noftz_f32_slowpath)
$__internal_0_$__cuda_sm3x_div_rn_noftz_f32_slowpath:
[----:B------:R-:W-:Y:S01]  /*2900*/  SHF.R.U32.HI R9, RZ, 0x17, R23 ;  /* 0x00000017ff097819 */ /* 0x000fe20000011617 */
[----:B------:R-:W-:Y:S01]  /*2910*/  BSSY.RECONVERGENT B1, `(.L_x_41) ;  /* 0x0000062000017945 */ /* 0x000fe20003800200 */
[----:B------:R-:W-:Y:S02]  /*2920*/  SHF.R.U32.HI R22, RZ, 0x17, R25 ;  /* 0x00000017ff167819 */ /* 0x000fe40000011619 */
[----:B------:R-:W-:Y:S02]  /*2930*/  LOP3.LUT R9, R9, 0xff, RZ, 0xc0, !PT ;  /* 0x000000ff09097812 */ /* 0x000fe400078ec0ff */
[----:B------:R-:W-:-:S03]  /*2940*/  LOP3.LUT R22, R22, 0xff, RZ, 0xc0, !PT ;  /* 0x000000ff16167812 */ /* 0x000fc600078ec0ff */
[----:B------:R-:W-:Y:S02]  /*2950*/  VIADD R8, R9, 0xffffffff ;  /* 0xffffffff09087836 */ /* 0x000fe40000000000 */
[----:B------:R-:W-:-:S03]  /*2960*/  VIADD R11, R22, 0xffffffff ;  /* 0xffffffff160b7836 */ /* 0x000fc60000000000 */
[----:B------:R-:W-:-:S04]  /*2970*/  ISETP.GT.U32.AND P0, PT, R8, 0xfd, PT ;  /* 0x000000fd0800780c */ /* 0x000fc80003f04070 */
[----:B------:R-:W-:-:S13]  /*2980*/  ISETP.GT.U32.OR P0, PT, R11, 0xfd, P0 ;  /* 0x000000fd0b00780c */ /* 0x000fda0000704470 */
[----:B------:R-:W-:Y:S01]  /*2990*/  @!P0 IMAD.MOV.U32 R26, RZ, RZ, RZ ;  /* 0x000000ffff1a8224 */ /* 0x000fe200078e00ff */
[----:B------:R-:W-:Y:S06]  /*29a0*/  @!P0 BRA `(.L_x_42) ;  /* 0x00000000005c8947 */ /* 0x000fec0003800000 */
[----:B------:R-:W-:Y:S02]  /*29b0*/  FSETP.GTU.FTZ.AND P0, PT, |R25|, +INF , PT ;  /* 0x7f8000001900780b */ /* 0x000fe40003f1c200 */
[----:B------:R-:W-:-:S04]  /*29c0*/  FSETP.GTU.FTZ.AND P1, PT, |R23|, +INF , PT ;  /* 0x7f8000001700780b */ /* 0x000fc80003f3c200 */
[----:B------:R-:W-:-:S13]  /*29d0*/  PLOP3.LUT P0, PT, P0, P1, PT, 0xf8, 0x8f ;  /* 0x00000000008f781c */ /* 0x000fda0000703f70 */
[----:B------:R-:W-:Y:S05]  /*29e0*/  @P0 BRA `(.L_x_43) ;  /* 0x00000004004c0947 */ /* 0x000fea0003800000 */
[----:B------:R-:W-:-:S13]  /*29f0*/  LOP3.LUT P0, RZ, R23, 0x7fffffff, R25, 0xc8, !PT ;  /* 0x7fffffff17ff7812 */ /* 0x000fda000780c819 */
[----:B------:R-:W-:Y:S05]  /*2a00*/  @!P0 BRA `(.L_x_44) ;  /* 0x00000004003c8947 */ /* 0x000fea0003800000 */
[----:B------:R-:W-:Y:S02]  /*2a10*/  FSETP.NEU.FTZ.AND P2, PT, |R25|, +INF , PT ;  /* 0x7f8000001900780b */ /* 0x000fe40003f5d200 */
[----:B------:R-:W-:Y:S02]  /*2a20*/  FSETP.NEU.FTZ.AND P1, PT, |R23|, +INF , PT ;  /* 0x7f8000001700780b */ /* 0x000fe40003f3d200 */
[----:B------:R-:W-:-:S11]  /*2a30*/  FSETP.NEU.FTZ.AND P0, PT, |R25|, +INF , PT ;  /* 0x7f8000001900780b */ /* 0x000fd60003f1d200 */
[----:B------:R-:W-:Y:S05]  /*2a40*/  @!P1 BRA !P2, `(.L_x_44) ;  /* 0x00000004002c9947 */ /* 0x000fea0005000000 */
[----:B------:R-:W-:-:S04]  /*2a50*/  LOP3.LUT P2, RZ, R25, 0x7fffffff, RZ, 0xc0, !PT ;  /* 0x7fffffff19ff7812 */ /* 0x000fc8000784c0ff */
[----:B------:R-:W-:-:S13]  /*2a60*/  PLOP3.LUT P1, PT, P1, P2, PT, 0x2f, 0xf2 ;  /* 0x0000000000f2781c */ /* 0x000fda0000f24577 */
[----:B------:R-:W-:Y:S05]  /*2a70*/  @P1 BRA `(.L_x_45) ;  /* 0x0000000400181947 */ /* 0x000fea0003800000 */
[----:B------:R-:W-:-:S04]  /*2a80*/  LOP3.LUT P1, RZ, R23, 0x7fffffff, RZ, 0xc0, !PT ;  /* 0x7fffffff17ff7812 */ /* 0x000fc8000782c0ff */
[----:B------:R-:W-:-:S13]  /*2a90*/  PLOP3.LUT P0, PT, P0, P1, PT, 0x2f, 0xf2 ;  /* 0x0000000000f2781c */ /* 0x000fda0000702577 */
[----:B------:R-:W-:Y:S05]  /*2aa0*/  @P0 BRA `(.L_x_46) ;  /* 0x0000000400000947 */ /* 0x000fea0003800000 */
[----:B------:R-:W-:Y:S02]  /*2ab0*/  ISETP.GE.AND P0, PT, R11, RZ, PT ;  /* 0x000000ff0b00720c */ /* 0x000fe40003f06270 */
[----:B------:R-:W-:-:S11]  /*2ac0*/  ISETP.GE.AND P1, PT, R8, RZ, PT ;  /* 0x000000ff0800720c */ /* 0x000fd60003f26270 */
[----:B------:R-:W-:Y:S02]  /*2ad0*/  @P0 IMAD.MOV.U32 R26, RZ, RZ, RZ ;  /* 0x000000ffff1a0224 */ /* 0x000fe400078e00ff */
[----:B------:R-:W-:Y:S01]  /*2ae0*/  @!P0 FFMA R25, R25, 1.84467440737095516160e+19, RZ ;  /* 0x5f80000019198823 */ /* 0x000fe200000000ff */
[----:B------:R-:W-:Y:S02]  /*2af0*/  @!P0 IMAD.MOV.U32 R26, RZ, RZ, -0x40 ;  /* 0xffffffc0ff1a8424 */ /* 0x000fe400078e00ff */
[----:B------:R-:W-:Y:S02]  /*2b00*/  @!P1 FFMA R23, R23, 1.84467440737095516160e+19, RZ ;  /* 0x5f80000017179823 */ /* 0x000fe400000000ff */
[----:B------:R-:W-:-:S07]  /*2b10*/  @!P1 VIADD R26, R26, 0x40 ;  /* 0x000000401a1a9836 */ /* 0x000fce0000000000 */
.L_x_42:
[----:B------:R-:W-:Y:S01]  /*2b20*/  LEA R8, R9, 0xc0800000, 0x17 ;  /* 0xc080000009087811 */ /* 0x000fe200078eb8ff */
[----:B------:R-:W-:Y:S01]  /*2b30*/  VIADD R22, R22, 0xffffff81 ;  /* 0xffffff8116167836 */ /* 0x000fe20000000000 */
[----:B------:R-:W-:Y:S02]  /*2b40*/  BSSY.RECONVERGENT B2, `(.L_x_47) ;  /* 0x0000035000027945 */ /* 0x000fe40003800200 */
[----:B------:R-:W-:Y:S01]  /*2b50*/  IADD3 R27, PT, PT, -R8, R23, RZ ;  /* 0x00000017081b7210 */ /* 0x000fe20007ffe1ff */
[----:B------:R-:W-:-:S03]  /*2b60*/  IMAD R8, R22, -0x800000, R25 ;  /* 0xff80000016087824 */ /* 0x000fc600078e0219 */
[----:B------:R-:W0:Y:S01]  /*2b70*/  MUFU.RCP R24, R27 ;  /* 0x0000001b00187308 */ /* 0x000e220000001000 */
[----:B------:R-:W-:-:S04]  /*2b80*/  FADD.FTZ R23, -R27, -RZ ;  /* 0x800000ff1b177221 */ /* 0x000fc80000010100 */
[----:B0-----:R-:W-:-:S04]  /*2b90*/  FFMA R11, R24, R23, 1 ;  /* 0x3f800000180b7423 */ /* 0x001fc80000000017 */
[----:B------:R-:W-:-:S04]  /*2ba0*/  FFMA R11, R24, R11, R24 ;  /* 0x0000000b180b7223 */ /* 0x000fc80000000018 */
[----:B------:R-:W-:-:S04]  /*2bb0*/  FFMA R24, R8, R11, RZ ;  /* 0x0000000b08187223 */ /* 0x000fc800000000ff */
[----:B------:R-:W-:-:S04]  /*2bc0*/  FFMA R25, R23, R24, R8 ;  /* 0x0000001817197223 */ /* 0x000fc80000000008 */
[----:B------:R-:W-:Y:S01]  /*2bd0*/  FFMA R24, R11, R25, R24 ;  /* 0x000000190b187223 */ /* 0x000fe20000000018 */
[----:B------:R-:W-:-:S03]  /*2be0*/  IADD3 R25, PT, PT, R22, 0x7f, -R9 ;  /* 0x0000007f16197810 */ /* 0x000fc60007ffe809 */
[----:B------:R-:W-:Y:S02]  /*2bf0*/  FFMA R23, R23, R24, R8 ;  /* 0x0000001817177223 */ /* 0x000fe40000000008 */
[----:B------:R-:W-:Y:S02]  /*2c00*/  IMAD.IADD R25, R25, 0x1, R26 ;  /* 0x0000000119197824 */ /* 0x000fe400078e021a */
[----:B------:R-:W-:-:S05]  /*2c10*/  FFMA R8, R11, R23, R24 ;  /* 0x000000170b087223 */ /* 0x000fca0000000018 */
[----:B------:R-:W-:-:S04]  /*2c20*/  SHF.R.U32.HI R9, RZ, 0x17, R8 ;  /* 0x00000017ff097819 */ /* 0x000fc80000011608 */
[----:B------:R-:W-:-:S05]  /*2c30*/  LOP3.LUT R22, R9, 0xff, RZ, 0xc0, !PT ;  /* 0x000000ff09167812 */ /* 0x000fca00078ec0ff */
[----:B------:R-:W-:-:S04]  /*2c40*/  IMAD.IADD R9, R22, 0x1, R25 ;  /* 0x0000000116097824 */ /* 0x000fc800078e0219 */
[----:B------:R-:W-:-:S05]  /*2c50*/  VIADD R22, R9, 0xffffffff ;  /* 0xffffffff09167836 */ /* 0x000fca0000000000 */
[----:B------:R-:W-:-:S13]  /*2c60*/  ISETP.GE.U32.AND P0, PT, R22, 0xfe, PT ;  /* 0x000000fe1600780c */ /* 0x000fda0003f06070 */
[----:B------:R-:W-:Y:S05]  /*2c70*/  @!P0 BRA `(.L_x_48) ;  /* 0x0000000000808947 */ /* 0x000fea0003800000 */
[----:B------:R-:W-:-:S13]  /*2c80*/  ISETP.GT.AND P0, PT, R9, 0xfe, PT ;  /* 0x000000fe0900780c */ /* 0x000fda0003f04270 */
[----:B------:R-:W-:Y:S05]  /*2c90*/  @P0 BRA `(.L_x_49) ;  /* 0x00000000006c0947 */ /* 0x000fea0003800000 */
[----:B------:R-:W-:-:S13]  /*2ca0*/  ISETP.GE.AND P0, PT, R9, 0x1, PT ;  /* 0x000000010900780c */ /* 0x000fda0003f06270 */
[----:B------:R-:W-:Y:S05]  /*2cb0*/  @P0 BRA `(.L_x_50) ;  /* 0x0000000000740947 */ /* 0x000fea0003800000 */
[----:B------:R-:W-:Y:S02]  /*2cc0*/  ISETP.GE.AND P0, PT, R9, -0x18, PT ;  /* 0xffffffe80900780c */ /* 0x000fe40003f06270 */
[----:B------:R-:W-:-:S11]  /*2cd0*/  LOP3.LUT R8, R8, 0x80000000, RZ, 0xc0, !PT ;  /* 0x8000000008087812 */ /* 0x000fd600078ec0ff */
[----:B------:R-:W-:Y:S05]  /*2ce0*/  @!P0 BRA `(.L_x_50) ;  /* 0x0000000000688947 */ /* 0x000fea0003800000 */
[CCC-:B------:R-:W-:Y:S01]  /*2cf0*/  FFMA.RZ R22, R11.reuse, R23.reuse, R24.reuse ;  /* 0x000000170b167223 */ /* 0x1c0fe2000000c018 */
[CCC-:B------:R-:W-:Y:S01]  /*2d00*/  FFMA.RP R25, R11.reuse, R23.reuse, R24.reuse ;  /* 0x000000170b197223 */ /* 0x1c0fe20000008018 */
[----:B------:R-:W-:Y:S01]  /*2d10*/  FFMA.RM R24, R11, R23, R24 ;  /* 0x000000170b187223 */ /* 0x000fe20000004018 */
[C---:B------:R-:W-:Y:S01]  /*2d20*/  VIADD R11, R9.reuse, 0x20 ;  /* 0x00000020090b7836 */ /* 0x040fe20000000000 */
[C---:B------:R-:W-:Y:S02]  /*2d30*/  ISETP.NE.AND P2, PT, R9.reuse, RZ, PT ;  /* 0x000000ff0900720c */ /* 0x040fe40003f45270 */
[----:B------:R-:W-:Y:S02]  /*2d40*/  LOP3.LUT R22, R22, 0x7fffff, RZ, 0xc0, !PT ;  /* 0x007fffff16167812 */ /* 0x000fe400078ec0ff */
[----:B------:R-:W-:Y:S01]  /*2d50*/  ISETP.NE.AND P1, PT, R9, RZ, PT ;  /* 0x000000ff0900720c */ /* 0x000fe20003f25270 */
[----:B------:R-:W-:Y:S01]  /*2d60*/  IMAD.MOV R9, RZ, RZ, -R9 ;  /* 0x000000ffff097224 */ /* 0x000fe200078e0a09 */
[----:B------:R-:W-:-:S02]  /*2d70*/  LOP3.LUT R22, R22, 0x800000, RZ, 0xfc, !PT ;  /* 0x0080000016167812 */ /* 0x000fc400078efcff */
[----:B------:R-:W-:Y:S02]  /*2d80*/  FSETP.NEU.FTZ.AND P0, PT, R25, R24, PT ;  /* 0x000000181900720b */ /* 0x000fe40003f1d000 */
[----:B------:R-:W-:Y:S02]  /*2d90*/  SHF.L.U32 R11, R22, R11, RZ ;  /* 0x0000000b160b7219 */ /* 0x000fe400000006ff */
[----:B------:R-:W-:Y:S02]  /*2da0*/  SEL R9, R9, RZ, P2 ;  /* 0x000000ff09097207 */ /* 0x000fe40001000000 */
[----:B------:R-:W-:Y:S02]  /*2db0*/  ISETP.NE.AND P1, PT, R11, RZ, P1 ;  /* 0x000000ff0b00720c */ /* 0x000fe40000f25270 */
[----:B------:R-:W-:Y:S02]  /*2dc0*/  SHF.R.U32.HI R22, RZ, R9, R22 ;  /* 0x00000009ff167219 */ /* 0x000fe40000011616 */
[----:B------:R-:W-:-:S02]  /*2dd0*/  PLOP3.LUT P0, PT, P0, P1, PT, 0xf8, 0x8f ;  /* 0x00000000008f781c */ /* 0x000fc40000703f70 */
[----:B------:R-:W-:Y:S02]  /*2de0*/  SHF.R.U32.HI R11, RZ, 0x1, R22 ;  /* 0x00000001ff0b7819 */ /* 0x000fe40000011616 */
[----:B------:R-:W-:-:S04]  /*2df0*/  SEL R24, RZ, 0x1, !P0 ;  /* 0x00000001ff187807 */ /* 0x000fc80004000000 */
[----:B------:R-:W-:-:S04]  /*2e00*/  LOP3.LUT R9, R24, 0x1, R11, 0xf8, !PT ;  /* 0x0000000118097812 */ /* 0x000fc800078ef80b */
[----:B------:R-:W-:-:S05]  /*2e10*/  LOP3.LUT R22, R9, R22, RZ, 0xc0, !PT ;  /* 0x0000001609167212 */ /* 0x000fca00078ec0ff */
[----:B------:R-:W-:-:S05]  /*2e20*/  IMAD.IADD R11, R11, 0x1, R22 ;  /* 0x000000010b0b7824 */ /* 0x000fca00078e0216 */
[----:B------:R-:W-:Y:S01]  /*2e30*/  LOP3.LUT R8, R11, R8, RZ, 0xfc, !PT ;  /* 0x000000080b087212 */ /* 0x000fe200078efcff */
[----:B------:R-:W-:Y:S06]  /*2e40*/  BRA `(.L_x_50) ;  /* 0x0000000000107947 */ /* 0x000fec0003800000 */
.L_x_49:
[----:B------:R-:W-:-:S04]  /*2e50*/  LOP3.LUT R8, R8, 0x80000000, RZ, 0xc0, !PT ;  /* 0x8000000008087812 */ /* 0x000fc800078ec0ff */
[----:B------:R-:W-:Y:S01]  /*2e60*/  LOP3.LUT R8, R8, 0x7f800000, RZ, 0xfc, !PT ;  /* 0x7f80000008087812 */ /* 0x000fe200078efcff */
[----:B------:R-:W-:Y:S06]  /*2e70*/  BRA `(.L_x_50) ;  /* 0x0000000000047947 */ /* 0x000fec0003800000 */
.L_x_48:
[----:B------:R-:W-:-:S07]  /*2e80*/  IMAD R8, R25, 0x800000, R8 ;  /* 0x0080000019087824 */ /* 0x000fce00078e0208 */
.L_x_50:
[----:B------:R-:W-:Y:S05]  /*2e90*/  BSYNC.RECONVERGENT B2 ;  /* 0x0000000000027941 */ /* 0x000fea0003800200 */
.L_x_47:
[----:B------:R-:W-:Y:S05]  /*2ea0*/  BRA `(.L_x_51) ;  /* 0x0000000000207947 */ /* 0x000fea0003800000 */
.L_x_46:
[----:B------:R-:W-:-:S04]  /*2eb0*/  LOP3.LUT R23, R23, 0x80000000, R25, 0x48, !PT ;  /* 0x8000000017177812 */ /* 0x000fc800078e4819 */
[----:B------:R-:W-:Y:S01]  /*2ec0*/  LOP3.LUT R8, R23, 0x7f800000, RZ, 0xfc, !PT ;  /* 0x7f80000017087812 */ /* 0x000fe200078efcff */
[----:B------:R-:W-:Y:S06]  /*2ed0*/  BRA `(.L_x_51) ;  /* 0x0000000000147947 */ /* 0x000fec0003800000 */
.L_x_45:
[----:B------:R-:W-:Y:S01]  /*2ee0*/  LOP3.LUT R8, R23, 0x80000000, R25, 0x48, !PT ;  /* 0x8000000017087812 */ /* 0x000fe200078e4819 */
[----:B------:R-:W-:Y:S06]  /*2ef0*/  BRA `(.L_x_51) ;  /* 0x00000000000c7947 */ /* 0x000fec0003800000 */
.L_x_44:
[----:B------:R-:W0:Y:S01]  /*2f00*/  MUFU.RSQ R8, -QNAN ;  /* 0xffc0000000087908 */ /* 0x000e220000001400 */
[----:B------:R-:W-:Y:S05]  /*2f10*/  BRA `(.L_x_51) ;  /* 0x0000000000047947 */ /* 0x000fea0003800000 */
.L_x_43:
[----:B------:R-:W-:-:S07]  /*2f20*/  FADD.FTZ R8, R25, R23 ;  /* 0x0000001719087221 */ /* 0x000fce0000010000 */
.L_x_51:
[----:B------:R-:W-:Y:S05]  /*2f30*/  BSYNC.RECONVERGENT B1 ;  /* 0x0000000000017941 */ /* 0x000fea0003800200 */
.L_x_41:
[----:B------:R-:W-:-:S04]  /*2f40*/  IMAD.MOV.U32 R11, RZ, RZ, 0x0 ;  /* 0x00000000ff0b7424 */ /* 0x000fc800078e00ff */
[----:B0-----:R-:W-:Y:S05]  /*2f50*/  RET.REL.NODEC R10 `(nms_kernel_impl) ;  /* 0xffffffd00a287950 */ /* 0x001fea0003c3ffff */
.L_x_52:
[----:B------:R-:W-:-:S00]  /*2f60*/  BRA `(.L_x_52) ;  /* 0xfffffffc00fc7947 */ /* 0x000fc0000383ffff */
[----:B------:R-:W-:-:S00]  /*2f70*/  NOP ;  /* 0x0000000000007918 */ /* 0x000fc00000000000 */
        /* <DEDUP_REMOVED lines=8> */
.L_x_53:


//--------------------- .nv.shared.nms_kernel_impl --------------------------
	.section	.nv.shared.nms_kernel_impl,"aw",@nobits
	.sectionflags	@""
	.align	4
.nv.shared.nms_kernel_impl:
	.zero		2048


//--------------------- .nv.shared.reserved.0     --------------------------
	.section	.nv.shared.reserved.0,"aw",@nobits
	.weak		__nv_reservedSMEM_offset_0_alias
	.size		__nv_reservedSMEM_offset_0_alias, 0, 64
	.other		__nv_reservedSMEM_offset_0_alias,@"STO_CUDA_RESERVED_SHARED STV_DEFAULT"
__nv_reservedSMEM_offset_0_alias:
	.zero		0
	.zero		64


//--------------------- .nv.constant0.nms_kernel_impl --------------------------
	.section	.nv.constant0.nms_kernel_impl,"a",@progbits
	.sectionflags	@""
	.align	4
.nv.constant0.nms_kernel_impl:
	.zero		928


//--------------------- SYMBOLS --------------------------

	.type		.nv.reservedSmem.offset0,@object
	.size		.nv.reservedSmem.offset0,0x4
	.type		.nv.reservedSmem.cap,@object
	.size		.nv.reservedSmem.cap,0x4
